	.target	sm_90a

	.elftype	@"ET_EXEC"


//--------------------- .note.nv.tkinfo           --------------------------
	.section	.note.nv.tkinfo,"",@"SHT_NOTE"
	.sectionflags	@"SHF_NOTE_NV_TKINFO"
	.tkinfo
        /*0018*/ 	.word	0x00000002
        /*0030*/ 	.string	""
        /*0030*/ 	.string	"ptxas"
        /*0030*/ 	.string	"Cuda compilation tools, release 13.0, V13.0.88"
        /*0030*/ 	.string	"Build cuda_13.0.r13.0/compiler.36424714_0"
        /*0030*/ 	.string	"-arch sm_90a -m 64 "



//--------------------- .note.nv.cuinfo           --------------------------
	.section	.note.nv.cuinfo,"",@"SHT_NOTE"
	.sectionflags	@"SHF_NOTE_NV_CUINFO"
        /*0018*/ 	.short	0x0002
        /*001a*/ 	.short	0x005a
        /*001c*/ 	.short	0x0082
	.zero		2


//--------------------- .nv.info                  --------------------------
	.section	.nv.info,"",@"SHT_CUDA_INFO"
	.align	4


	//----- nvinfo : EIATTR_REGCOUNT
	.align		4
        /*0000*/ 	.byte	0x04, 0x2f
        /*0002*/ 	.short	(.L_15 - .L_14)
	.align		4
.L_14:
        /*0004*/ 	.word	index@(_ZN7cutlass13device_kernelINS_4gemm6kernel13GemmUniversalIN4cute5tupleIJiiiiEEENS1_10collective13CollectiveMmaINS1_34MainloopSm90TmaGmmaWarpSpecializedILi16ENS5_IJNS4_1CILi2EEENSA_ILi1EEESC_EEENS1_35KernelTmaWarpSpecializedCooperativeEEENS5_IJNSA_ILi256EEENSA_ILi192EEENSA_ILi32EEEEEEaNS5_IJlSC_lEEEaSK_NS4_8TiledMMAINS4_8MMA_AtomIJNS4_4SM904GMMA27MMA_64x192x32_S32S8S8_SS_TNEEEENS4_6LayoutISD_NS5_IJSC_NSA_ILi0EEESS_EEEEENS5_IJNS4_10UnderscoreESV_SV_EEEEENS4_13SM90_TMA_LOADENS4_14ComposedLayoutINS4_7SwizzleILi1ELi4ELi3EEENS4_18smem_ptr_flag_bitsILi8EEENSR_INS5_IJNSA_ILi8EEESI_EEENS5_IJSI_SC_EEEEEEEvNS4_8identityENS4_23SM90_TMA_LOAD_MULTICASTES18_vS19_EENS_8epilogue10collective6detail29Sm90TmaWarpSpecializedAdapterINS1D_15DefaultEpilogueIaSK_SK_NS1C_6thread17LinearCombinationIaLi1EiiLNS1H_9ScaleType4KindE0ELNS_15FloatRoundStyleE2EaEENS1_15EpilogueDefaultEEEEEvvEEEEvNT_6ParamsE)
        /*0008*/ 	.word	0x000000a8


	//----- nvinfo : EIATTR_FRAME_SIZE
	.align		4
.L_15:
        /*000c*/ 	.byte	0x04, 0x11
        /*000e*/ 	.short	(.L_17 - .L_16)
	.align		4
.L_16:
        /*0010*/ 	.word	index@(_ZN7cutlass13device_kernelINS_4gemm6kernel13GemmUniversalIN4cute5tupleIJiiiiEEENS1_10collective13CollectiveMmaINS1_34MainloopSm90TmaGmmaWarpSpecializedILi16ENS5_IJNS4_1CILi2EEENSA_ILi1EEESC_EEENS1_35KernelTmaWarpSpecializedCooperativeEEENS5_IJNSA_ILi256EEENSA_ILi192EEENSA_ILi32EEEEEEaNS5_IJlSC_lEEEaSK_NS4_8TiledMMAINS4_8MMA_AtomIJNS4_4SM904GMMA27MMA_64x192x32_S32S8S8_SS_TNEEEENS4_6LayoutISD_NS5_IJSC_NSA_ILi0EEESS_EEEEENS5_IJNS4_10UnderscoreESV_SV_EEEEENS4_13SM90_TMA_LOADENS4_14ComposedLayoutINS4_7SwizzleILi1ELi4ELi3EEENS4_18smem_ptr_flag_bitsILi8EEENSR_INS5_IJNSA_ILi8EEESI_EEENS5_IJSI_SC_EEEEEEEvNS4_8identityENS4_23SM90_TMA_LOAD_MULTICASTES18_vS19_EENS_8epilogue10collective6detail29Sm90TmaWarpSpecializedAdapterINS1D_15DefaultEpilogueIaSK_SK_NS1C_6thread17LinearCombinationIaLi1EiiLNS1H_9ScaleType4KindE0ELNS_15FloatRoundStyleE2EaEENS1_15EpilogueDefaultEEEEEvvEEEEvNT_6ParamsE)
        /*0014*/ 	.word	0x00000000


	//----- nvinfo : EIATTR_MIN_STACK_SIZE
	.align		4
.L_17:
        /*0018*/ 	.byte	0x04, 0x12
        /*001a*/ 	.short	(.L_19 - .L_18)
	.align		4
.L_18:
        /*001c*/ 	.word	index@(_ZN7cutlass13device_kernelINS_4gemm6kernel13GemmUniversalIN4cute5tupleIJiiiiEEENS1_10collective13CollectiveMmaINS1_34MainloopSm90TmaGmmaWarpSpecializedILi16ENS5_IJNS4_1CILi2EEENSA_ILi1EEESC_EEENS1_35KernelTmaWarpSpecializedCooperativeEEENS5_IJNSA_ILi256EEENSA_ILi192EEENSA_ILi32EEEEEEaNS5_IJlSC_lEEEaSK_NS4_8TiledMMAINS4_8MMA_AtomIJNS4_4SM904GMMA27MMA_64x192x32_S32S8S8_SS_TNEEEENS4_6LayoutISD_NS5_IJSC_NSA_ILi0EEESS_EEEEENS5_IJNS4_10UnderscoreESV_SV_EEEEENS4_13SM90_TMA_LOADENS4_14ComposedLayoutINS4_7SwizzleILi1ELi4ELi3EEENS4_18smem_ptr_flag_bitsILi8EEENSR_INS5_IJNSA_ILi8EEESI_EEENS5_IJSI_SC_EEEEEEEvNS4_8identityENS4_23SM90_TMA_LOAD_MULTICASTES18_vS19_EENS_8epilogue10collective6detail29Sm90TmaWarpSpecializedAdapterINS1D_15DefaultEpilogueIaSK_SK_NS1C_6thread17LinearCombinationIaLi1EiiLNS1H_9ScaleType4KindE0ELNS_15FloatRoundStyleE2EaEENS1_15EpilogueDefaultEEEEEvvEEEEvNT_6ParamsE)
        /*0020*/ 	.word	0x00000000
.L_19:


//--------------------- .nv.compat                --------------------------
	.section	.nv.compat,"",@"SHT_CUDA_COMPAT_INFO"
	.align	4
        /*0000*/ 	.byte	0x02, 0x09, 0x01, 0x00, 0x02, 0x02, 0x04, 0x00, 0x02, 0x05, 0x05, 0x00, 0x03, 0x07, 0x01, 0x01
        /*0010*/ 	.byte	0x02, 0x03, 0x01, 0x00, 0x02, 0x06, 0x01, 0x00, 0x04, 0x0b, 0x08, 0x00, 0x00, 0x00, 0x00, 0x00
        /*0020*/ 	.byte	0x00, 0x00, 0x00, 0x00


//--------------------- .nv.info._ZN7cutlass13device_kernelINS_4gemm6kernel13GemmUniversalIN4cute5tupleIJiiiiEEENS1_10collective13CollectiveMmaINS1_34MainloopSm90TmaGmmaWarpSpecializedILi16ENS5_IJNS4_1CILi2EEENSA_ILi1EEESC_EEENS1_35KernelTmaWarpSpecializedCooperativeEEENS5_IJNSA_ILi256EEENSA_ILi192EEENSA_ILi32EEEEEEaNS5_IJlSC_lEEEaSK_NS4_8TiledMMAINS4_8MMA_AtomIJNS4_4SM904GMMA27MMA_64x192x32_S32S8S8_SS_TNEEEENS4_6LayoutISD_NS5_IJSC_NSA_ILi0EEESS_EEEEENS5_IJNS4_10UnderscoreESV_SV_EEEEENS4_13SM90_TMA_LOADENS4_14ComposedLayoutINS4_7SwizzleILi1ELi4ELi3EEENS4_18smem_ptr_flag_bitsILi8EEENSR_INS5_IJNSA_ILi8EEESI_EEENS5_IJSI_SC_EEEEEEEvNS4_8identityENS4_23SM90_TMA_LOAD_MULTICASTES18_vS19_EENS_8epilogue10collective6detail29Sm90TmaWarpSpecializedAdapterINS1D_15DefaultEpilogueIaSK_SK_NS1C_6thread17LinearCombinationIaLi1EiiLNS1H_9ScaleType4KindE0ELNS_15FloatRoundStyleE2EaEENS1_15EpilogueDefaultEEEEEvvEEEEvNT_6ParamsE --------------------------
	.section	.nv.info._ZN7cutlass13device_kernelINS_4gemm6kernel13GemmUniversalIN4cute5tupleIJiiiiEEENS1_10collective13CollectiveMmaINS1_34MainloopSm90TmaGmmaWarpSpecializedILi16ENS5_IJNS4_1CILi2EEENSA_ILi1EEESC_EEENS1_35KernelTmaWarpSpecializedCooperativeEEENS5_IJNSA_ILi256EEENSA_ILi192EEENSA_ILi32EEEEEEaNS5_IJlSC_lEEEaSK_NS4_8TiledMMAINS4_8MMA_AtomIJNS4_4SM904GMMA27MMA_64x192x32_S32S8S8_SS_TNEEEENS4_6LayoutISD_NS5_IJSC_NSA_ILi0EEESS_EEEEENS5_IJNS4_10UnderscoreESV_SV_EEEEENS4_13SM90_TMA_LOADENS4_14ComposedLayoutINS4_7SwizzleILi1ELi4ELi3EEENS4_18smem_ptr_flag_bitsILi8EEENSR_INS5_IJNSA_ILi8EEESI_EEENS5_IJSI_SC_EEEEEEEvNS4_8identityENS4_23SM90_TMA_LOAD_MULTICASTES18_vS19_EENS_8epilogue10collective6detail29Sm90TmaWarpSpecializedAdapterINS1D_15DefaultEpilogueIaSK_SK_NS1C_6thread17LinearCombinationIaLi1EiiLNS1H_9ScaleType4KindE0ELNS_15FloatRoundStyleE2EaEENS1_15EpilogueDefaultEEEEEvvEEEEvNT_6ParamsE,"",@"SHT_CUDA_INFO"
	.sectionflags	@""
	.align	4


	//----- nvinfo : EIATTR_CUDA_API_VERSION
	.align		4
        /*0000*/ 	.byte	0x04, 0x37
        /*0002*/ 	.short	(.L_21 - .L_20)
.L_20:
        /*0004*/ 	.word	0x00000082


	//----- nvinfo : EIATTR_KPARAM_INFO
	.align		4
.L_21:
        /*0008*/ 	.byte	0x04, 0x17
        /*000a*/ 	.short	(.L_23 - .L_22)
.L_22:
        /*000c*/ 	.word	0x00000000
        /*0010*/ 	.short	0x0000
        /*0012*/ 	.short	0x0070
        /*0014*/ 	.byte	0x00, 0xf0, 0x01, 0x10


	//----- nvinfo : EIATTR_SPARSE_MMA_MASK
	.align		4
.L_23:
        /*0018*/ 	.byte	0x03, 0x50
        /*001a*/ 	.short	0x0000


	//----- nvinfo : EIATTR_MAXREG_COUNT
	.align		4
        /*001c*/ 	.byte	0x03, 0x1b
        /*001e*/ 	.short	0x00a8


	//----- nvinfo : EIATTR_NUM_BARRIERS
	.align		4
        /*0020*/ 	.byte	0x02, 0x4c
        /*0022*/ 	.byte	0x01
	.zero		1


	//----- nvinfo : EIATTR_EXTERNS
	.align		4
        /*0024*/ 	.byte	0x04, 0x0f
        /*0026*/ 	.short	(.L_25 - .L_24)


	//   ....[0]....
	.align		4
.L_24:
        /*0028*/ 	.word	index@(__assertfail)


	//----- nvinfo : EIATTR_MERCURY_ISA_VERSION
	.align		4
.L_25:
        /*002c*/ 	.byte	0x03, 0x5f
        /*002e*/ 	.short	0x0101


	//----- nvinfo : EIATTR_INT_WARP_WIDE_INSTR_OFFSETS
	.align		4
        /*0030*/ 	.byte	0x04, 0x31
        /*0032*/ 	.short	(.L_27 - .L_26)


	//   ....[0]....
.L_26:
        /*0034*/ 	.word	0x00000700


	//   ....[1]....
        /*0038*/ 	.word	0x00000720


	//   ....[2]....
        /*003c*/ 	.word	0x000008b0


	//   ....[3]....
        /*0040*/ 	.word	0x00001de0


	//----- nvinfo : EIATTR_COOP_GROUP_MASK_REGIDS
	.align		4
.L_27:
        /*0044*/ 	.byte	0x04, 0x29
        /*0046*/ 	.short	(.L_29 - .L_28)


	//   ....[0]....
.L_28:
        /*0048*/ 	.word	0xffffffff


	//   ....[1]....
        /*004c*/ 	.word	0xffffffff


	//   ....[2]....
        /*0050*/ 	.word	0xffffffff


	//   ....[3]....
        /*0054*/ 	.word	0xffffffff


	//   ....[4]....
        /*0058*/ 	.word	0xffffffff


	//   ....[5]....
        /*005c*/ 	.word	0xffffffff


	//----- nvinfo : EIATTR_COOP_GROUP_INSTR_OFFSETS
	.align		4
.L_29:
        /*0060*/ 	.byte	0x04, 0x28
        /*0062*/ 	.short	(.L_31 - .L_30)


	//   ....[0]....
.L_30:
        /*0064*/ 	.word	0x00000060


	//   ....[1]....
        /*0068*/ 	.word	0x00000070


	//   ....[2]....
        /*006c*/ 	.word	0x00000190


	//   ....[3]....
        /*0070*/ 	.word	0x00000570


	//   ....[4]....
        /*0074*/ 	.word	0x000009e0


	//   ....[5]....
        /*0078*/ 	.word	0x00001560


	//----- nvinfo : EIATTR_REG_RECONFIG
	.align		4
.L_31:
        /*007c*/ 	.byte	0x01, 0x54
	.zero		2


	//----- nvinfo : EIATTR_SYSCALL_OFFSETS
	.align		4
        /*0080*/ 	.byte	0x04, 0x46
        /*0082*/ 	.short	(.L_33 - .L_32)


	//   ....[0]....
.L_32:
        /*0084*/ 	.word	0x00001730


	//----- nvinfo : EIATTR_MBARRIER_INSTR_OFFSETS
	.align		4
.L_33:
        /*0088*/ 	.byte	0x04, 0x39
        /*008a*/ 	.short	(.L_35 - .L_34)


	//   ....[0]....
.L_34:
        /*008c*/ 	.word	0x00000330
        /*0090*/ 	.word	0x000000ff
        /*0094*/ 	.word	0x00000000
        /*0098*/ 	.short	0x0100
        /*009a*/ 	.byte	0x08
	.zero		1


	//   ....[1]....
        /*009c*/ 	.word	0x00000340
        /*00a0*/ 	.word	0x000000ff
        /*00a4*/ 	.word	0x00000080
        /*00a8*/ 	.short	0x0100
        /*00aa*/ 	.byte	0x08
	.zero		1


	//   ....[2]....
        /*00ac*/ 	.word	0x00000350
        /*00b0*/ 	.word	0x000000ff
        /*00b4*/ 	.word	0x00000008
        /*00b8*/ 	.short	0x0100
        /*00ba*/ 	.byte	0x08
	.zero		1


	//   ....[3]....
        /*00bc*/ 	.word	0x00000360
        /*00c0*/ 	.word	0x000000ff
        /*00c4*/ 	.word	0x00000088
        /*00c8*/ 	.short	0x0100
        /*00ca*/ 	.byte	0x08
	.zero		1


	//   ....[4]....
        /*00cc*/ 	.word	0x00000370
        /*00d0*/ 	.word	0x000000ff
        /*00d4*/ 	.word	0x00000010
        /*00d8*/ 	.short	0x0100
        /*00da*/ 	.byte	0x08
	.zero		1


	//   ....[5]....
        /*00dc*/ 	.word	0x00000380
        /*00e0*/ 	.word	0x000000ff
        /*00e4*/ 	.word	0x00000090
        /*00e8*/ 	.short	0x0100
        /*00ea*/ 	.byte	0x08
	.zero		1


	//   ....[6]....
        /*00ec*/ 	.word	0x00000390
        /*00f0*/ 	.word	0x000000ff
        /*00f4*/ 	.word	0x00000018
        /*00f8*/ 	.short	0x0100
        /*00fa*/ 	.byte	0x08
	.zero		1


	//   ....[7]....
        /*00fc*/ 	.word	0x000003a0
        /*0100*/ 	.word	0x000000ff
        /*0104*/ 	.word	0x00000098
        /*0108*/ 	.short	0x0100
        /*010a*/ 	.byte	0x08
	.zero		1


	//   ....[8]....
        /*010c*/ 	.word	0x000003b0
        /*0110*/ 	.word	0x000000ff
        /*0114*/ 	.word	0x00000020
        /*0118*/ 	.short	0x0100
        /*011a*/ 	.byte	0x08
	.zero		1


	//   ....[9]....
        /*011c*/ 	.word	0x000003c0
        /*0120*/ 	.word	0x000000ff
        /*0124*/ 	.word	0x000000a0
        /*0128*/ 	.short	0x0100
        /*012a*/ 	.byte	0x08
	.zero		1


	//   ....[10]....
        /*012c*/ 	.word	0x000003d0
        /*0130*/ 	.word	0x000000ff
        /*0134*/ 	.word	0x00000028
        /*0138*/ 	.short	0x0100
        /*013a*/ 	.byte	0x08
	.zero		1


	//   ....[11]....
        /*013c*/ 	.word	0x000003e0
        /*0140*/ 	.word	0x000000ff
        /*0144*/ 	.word	0x000000a8
        /*0148*/ 	.short	0x0100
        /*014a*/ 	.byte	0x08
	.zero		1


	//   ....[12]....
        /*014c*/ 	.word	0x000003f0
        /*0150*/ 	.word	0x000000ff
        /*0154*/ 	.word	0x00000030
        /*0158*/ 	.short	0x0100
        /*015a*/ 	.byte	0x08
	.zero		1


	//   ....[13]....
        /*015c*/ 	.word	0x00000400
        /*0160*/ 	.word	0x000000ff
        /*0164*/ 	.word	0x000000b0
        /*0168*/ 	.short	0x0100
        /*016a*/ 	.byte	0x08
	.zero		1


	//   ....[14]....
        /*016c*/ 	.word	0x00000410
        /*0170*/ 	.word	0x000000ff
        /*0174*/ 	.word	0x00000038
        /*0178*/ 	.short	0x0100
        /*017a*/ 	.byte	0x08
	.zero		1


	//   ....[15]....
        /*017c*/ 	.word	0x00000420
        /*0180*/ 	.word	0x000000ff
        /*0184*/ 	.word	0x000000b8
        /*0188*/ 	.short	0x0100
        /*018a*/ 	.byte	0x08
	.zero		1


	//   ....[16]....
        /*018c*/ 	.word	0x00000430
        /*0190*/ 	.word	0x000000ff
        /*0194*/ 	.word	0x00000040
        /*0198*/ 	.short	0x0100
        /*019a*/ 	.byte	0x08
	.zero		1


	//   ....[17]....
        /*019c*/ 	.word	0x00000440
        /*01a0*/ 	.word	0x000000ff
        /*01a4*/ 	.word	0x000000c0
        /*01a8*/ 	.short	0x0100
        /*01aa*/ 	.byte	0x08
	.zero		1


	//   ....[18]....
        /*01ac*/ 	.word	0x00000450
        /*01b0*/ 	.word	0x000000ff
        /*01b4*/ 	.word	0x00000048
        /*01b8*/ 	.short	0x0100
        /*01ba*/ 	.byte	0x08
	.zero		1


	//   ....[19]....
        /*01bc*/ 	.word	0x00000460
        /*01c0*/ 	.word	0x000000ff
        /*01c4*/ 	.word	0x000000c8
        /*01c8*/ 	.short	0x0100
        /*01ca*/ 	.byte	0x08
	.zero		1


	//   ....[20]....
        /*01cc*/ 	.word	0x00000470
        /*01d0*/ 	.word	0x000000ff
        /*01d4*/ 	.word	0x00000050
        /*01d8*/ 	.short	0x0100
        /*01da*/ 	.byte	0x08
	.zero		1


	//   ....[21]....
        /*01dc*/ 	.word	0x00000480
        /*01e0*/ 	.word	0x000000ff
        /*01e4*/ 	.word	0x000000d0
        /*01e8*/ 	.short	0x0100
        /*01ea*/ 	.byte	0x08
	.zero		1


	//   ....[22]....
        /*01ec*/ 	.word	0x00000490
        /*01f0*/ 	.word	0x000000ff
        /*01f4*/ 	.word	0x00000058
        /*01f8*/ 	.short	0x0100
        /*01fa*/ 	.byte	0x08
	.zero		1


	//   ....[23]....
        /*01fc*/ 	.word	0x000004a0
        /*0200*/ 	.word	0x000000ff
        /*0204*/ 	.word	0x000000d8
        /*0208*/ 	.short	0x0100
        /*020a*/ 	.byte	0x08
	.zero		1


	//   ....[24]....
        /*020c*/ 	.word	0x000004b0
        /*0210*/ 	.word	0x000000ff
        /*0214*/ 	.word	0x00000060
        /*0218*/ 	.short	0x0100
        /*021a*/ 	.byte	0x08
	.zero		1


	//   ....[25]....
        /*021c*/ 	.word	0x000004c0
        /*0220*/ 	.word	0x000000ff
        /*0224*/ 	.word	0x000000e0
        /*0228*/ 	.short	0x0100
        /*022a*/ 	.byte	0x08
	.zero		1


	//   ....[26]....
        /*022c*/ 	.word	0x000004d0
        /*0230*/ 	.word	0x000000ff
        /*0234*/ 	.word	0x00000068
        /*0238*/ 	.short	0x0100
        /*023a*/ 	.byte	0x08
	.zero		1


	//   ....[27]....
        /*023c*/ 	.word	0x000004e0
        /*0240*/ 	.word	0x000000ff
        /*0244*/ 	.word	0x000000e8
        /*0248*/ 	.short	0x0100
        /*024a*/ 	.byte	0x08
	.zero		1


	//   ....[28]....
        /*024c*/ 	.word	0x000004f0
        /*0250*/ 	.word	0x000000ff
        /*0254*/ 	.word	0x00000070
        /*0258*/ 	.short	0x0100
        /*025a*/ 	.byte	0x08
	.zero		1


	//   ....[29]....
        /*025c*/ 	.word	0x00000500
        /*0260*/ 	.word	0x000000ff
        /*0264*/ 	.word	0x000000f0
        /*0268*/ 	.short	0x0100
        /*026a*/ 	.byte	0x08
	.zero		1


	//   ....[30]....
        /*026c*/ 	.word	0x00000510
        /*0270*/ 	.word	0x000000ff
        /*0274*/ 	.word	0x00000078
        /*0278*/ 	.short	0x0100
        /*027a*/ 	.byte	0x08
	.zero		1


	//   ....[31]....
        /*027c*/ 	.word	0x00000520
        /*0280*/ 	.word	0x000000ff
        /*0284*/ 	.word	0x000000f8
        /*0288*/ 	.short	0x0100
        /*028a*/ 	.byte	0x08
	.zero		1


	//   ....[32]....
        /*028c*/ 	.word	0x000008f0
        /*0290*/ 	.word	0x000000ff
        /*0294*/ 	.word	0x00000110
        /*0298*/ 	.short	0x0100
        /*029a*/ 	.byte	0x06
	.zero		1


	//   ....[33]....
        /*029c*/ 	.word	0x00000950
        /*02a0*/ 	.word	0x000000ff
        /*02a4*/ 	.word	0x00000118
        /*02a8*/ 	.short	0x0100
        /*02aa*/ 	.byte	0x06
	.zero		1


	//   ....[34]....
        /*02ac*/ 	.word	0x00001810
        /*02b0*/ 	.word	0x00000003
        /*02b4*/ 	.word	0x00000000
        /*02b8*/ 	.short	0x010a
        /*02ba*/ 	.byte	0x3f
	.zero		1


	//   ....[35]....
        /*02bc*/ 	.word	0x00001850
        /*02c0*/ 	.word	0x00000003
        /*02c4*/ 	.word	0x00000000
        /*02c8*/ 	.short	0x010a
        /*02ca*/ 	.byte	0x3f
	.zero		1


	//   ....[36]....
        /*02cc*/ 	.word	0x00001af0
        /*02d0*/ 	.word	0x00000005
        /*02d4*/ 	.word	0x00000000
        /*02d8*/ 	.short	0x010a
        /*02da*/ 	.byte	0x3f
	.zero		1


	//   ....[37]....
        /*02dc*/ 	.word	0x00001b30
        /*02e0*/ 	.word	0x00000005
        /*02e4*/ 	.word	0x00000000
        /*02e8*/ 	.short	0x010a
        /*02ea*/ 	.byte	0x3f
	.zero		1


	//   ....[38]....
        /*02ec*/ 	.word	0x00001c80
        /*02f0*/ 	.word	0x00000004
        /*02f4*/ 	.word	0x00000000
        /*02f8*/ 	.short	0x0101
        /*02fa*/ 	.byte	0x3f
	.zero		1


	//   ....[39]....
        /*02fc*/ 	.word	0x00001e70
        /*0300*/ 	.word	0x00000000
        /*0304*/ 	.word	0x00000000
        /*0308*/ 	.short	0x0101
        /*030a*/ 	.byte	0x3f
	.zero		1


	//   ....[40]....
        /*030c*/ 	.word	0x0000c650
        /*0310*/ 	.word	0x0000000f
        /*0314*/ 	.word	0x00000080
        /*0318*/ 	.short	0x010a
        /*031a*/ 	.byte	0x3f
	.zero		1


	//   ....[41]....
        /*031c*/ 	.word	0x0000ca30
        /*0320*/ 	.word	0x00000005
        /*0324*/ 	.word	0x00000118
        /*0328*/ 	.short	0x0101
        /*032a*/ 	.byte	0x3f
	.zero		1


	//   ....[42]....
        /*032c*/ 	.word	0x0000d190
        /*0330*/ 	.word	0x00000007
        /*0334*/ 	.word	0x00000000
        /*0338*/ 	.short	0x010a
        /*033a*/ 	.byte	0x3f
	.zero		1


	//   ....[43]....
        /*033c*/ 	.word	0x0000d210
        /*0340*/ 	.word	0x00000006
        /*0344*/ 	.word	0x00000000
        /*0348*/ 	.short	0x010a
        /*034a*/ 	.byte	0x3f
	.zero		1


	//   ....[44]....
        /*034c*/ 	.word	0x0000d2a0
        /*0350*/ 	.word	0x00000007
        /*0354*/ 	.word	0x00000000
        /*0358*/ 	.short	0x010a
        /*035a*/ 	.byte	0x3f
	.zero		1


	//   ....[45]....
        /*035c*/ 	.word	0x0000d330
        /*0360*/ 	.word	0x00000006
        /*0364*/ 	.word	0x00000000
        /*0368*/ 	.short	0x010a
        /*036a*/ 	.byte	0x3f
	.zero		1


	//   ....[46]....
        /*036c*/ 	.word	0x0000d3c0
        /*0370*/ 	.word	0x00000007
        /*0374*/ 	.word	0x00000000
        /*0378*/ 	.short	0x010a
        /*037a*/ 	.byte	0x3f
	.zero		1


	//   ....[47]....
        /*037c*/ 	.word	0x0000d450
        /*0380*/ 	.word	0x00000006
        /*0384*/ 	.word	0x00000000
        /*0388*/ 	.short	0x010a
        /*038a*/ 	.byte	0x3f
	.zero		1


	//   ....[48]....
        /*038c*/ 	.word	0x0000d4e0
        /*0390*/ 	.word	0x00000007
        /*0394*/ 	.word	0x00000000
        /*0398*/ 	.short	0x010a
        /*039a*/ 	.byte	0x3f
	.zero		1


	//   ....[49]....
        /*039c*/ 	.word	0x0000d570
        /*03a0*/ 	.word	0x00000006
        /*03a4*/ 	.word	0x00000000
        /*03a8*/ 	.short	0x010a
        /*03aa*/ 	.byte	0x3f
	.zero		1


	//   ....[50]....
        /*03ac*/ 	.word	0x0000d600
        /*03b0*/ 	.word	0x00000007
        /*03b4*/ 	.word	0x00000000
        /*03b8*/ 	.short	0x010a
        /*03ba*/ 	.byte	0x3f
	.zero		1


	//   ....[51]....
        /*03bc*/ 	.word	0x0000d690
        /*03c0*/ 	.word	0x00000006
        /*03c4*/ 	.word	0x00000000
        /*03c8*/ 	.short	0x010a
        /*03ca*/ 	.byte	0x3f
	.zero		1


	//   ....[52]....
        /*03cc*/ 	.word	0x0000d720
        /*03d0*/ 	.word	0x00000007
        /*03d4*/ 	.word	0x00000000
        /*03d8*/ 	.short	0x010a
        /*03da*/ 	.byte	0x3f
	.zero		1


	//   ....[53]....
        /*03dc*/ 	.word	0x0000d7b0
        /*03e0*/ 	.word	0x00000006
        /*03e4*/ 	.word	0x00000000
        /*03e8*/ 	.short	0x010a
        /*03ea*/ 	.byte	0x3f
	.zero		1


	//   ....[54]....
        /*03ec*/ 	.word	0x0000d840
        /*03f0*/ 	.word	0x00000007
        /*03f4*/ 	.word	0x00000000
        /*03f8*/ 	.short	0x010a
        /*03fa*/ 	.byte	0x3f
	.zero		1


	//   ....[55]....
        /*03fc*/ 	.word	0x0000d8d0
        /*0400*/ 	.word	0x00000006
        /*0404*/ 	.word	0x00000000
        /*0408*/ 	.short	0x010a
        /*040a*/ 	.byte	0x3f
	.zero		1


	//   ....[56]....
        /*040c*/ 	.word	0x0000d960
        /*0410*/ 	.word	0x00000007
        /*0414*/ 	.word	0x00000000
        /*0418*/ 	.short	0x010a
        /*041a*/ 	.byte	0x3f
	.zero		1


	//   ....[57]....
        /*041c*/ 	.word	0x0000d9f0
        /*0420*/ 	.word	0x00000005
        /*0424*/ 	.word	0x00000000
        /*0428*/ 	.short	0x010a
        /*042a*/ 	.byte	0x3f
	.zero		1


	//   ....[58]....
        /*042c*/ 	.word	0x0000da50
        /*0430*/ 	.word	0x00000003
        /*0434*/ 	.word	0x00000000
        /*0438*/ 	.short	0x010a
        /*043a*/ 	.byte	0x3f
	.zero		1


	//   ....[59]....
        /*043c*/ 	.word	0x0000daa0
        /*0440*/ 	.word	0x00000005
        /*0444*/ 	.word	0x00000000
        /*0448*/ 	.short	0x010a
        /*044a*/ 	.byte	0x3f
	.zero		1


	//   ....[60]....
        /*044c*/ 	.word	0x0000db70
        /*0450*/ 	.word	0x0000000f
        /*0454*/ 	.word	0x00000080
        /*0458*/ 	.short	0x010a
        /*045a*/ 	.byte	0x3f
	.zero		1


	//   ....[61]....
        /*045c*/ 	.word	0x0000dc40
        /*0460*/ 	.word	0x00000007
        /*0464*/ 	.word	0x00000000
        /*0468*/ 	.short	0x010a
        /*046a*/ 	.byte	0x3f
	.zero		1


	//   ....[62]....
        /*046c*/ 	.word	0x0000dc90
        /*0470*/ 	.word	0x00000006
        /*0474*/ 	.word	0x00000000
        /*0478*/ 	.short	0x010a
        /*047a*/ 	.byte	0x3f
	.zero		1


	//   ....[63]....
        /*047c*/ 	.word	0x0000dce0
        /*0480*/ 	.word	0x00000007
        /*0484*/ 	.word	0x00000000
        /*0488*/ 	.short	0x010a
        /*048a*/ 	.byte	0x3f
	.zero		1


	//   ....[64]....
        /*048c*/ 	.word	0x0000dd30
        /*0490*/ 	.word	0x00000006
        /*0494*/ 	.word	0x00000000
        /*0498*/ 	.short	0x010a
        /*049a*/ 	.byte	0x3f
	.zero		1


	//   ....[65]....
        /*049c*/ 	.word	0x0000dd80
        /*04a0*/ 	.word	0x00000007
        /*04a4*/ 	.word	0x00000000
        /*04a8*/ 	.short	0x010a
        /*04aa*/ 	.byte	0x3f
	.zero		1


	//   ....[66]....
        /*04ac*/ 	.word	0x0000ddd0
        /*04b0*/ 	.word	0x00000006
        /*04b4*/ 	.word	0x00000000
        /*04b8*/ 	.short	0x010a
        /*04ba*/ 	.byte	0x3f
	.zero		1


	//   ....[67]....
        /*04bc*/ 	.word	0x0000de20
        /*04c0*/ 	.word	0x00000007
        /*04c4*/ 	.word	0x00000000
        /*04c8*/ 	.short	0x010a
        /*04ca*/ 	.byte	0x3f
	.zero		1


	//   ....[68]....
        /*04cc*/ 	.word	0x0000de70
        /*04d0*/ 	.word	0x00000006
        /*04d4*/ 	.word	0x00000000
        /*04d8*/ 	.short	0x010a
        /*04da*/ 	.byte	0x3f
	.zero		1


	//   ....[69]....
        /*04dc*/ 	.word	0x0000dec0
        /*04e0*/ 	.word	0x00000007
        /*04e4*/ 	.word	0x00000000
        /*04e8*/ 	.short	0x010a
        /*04ea*/ 	.byte	0x3f
	.zero		1


	//   ....[70]....
        /*04ec*/ 	.word	0x0000df10
        /*04f0*/ 	.word	0x00000006
        /*04f4*/ 	.word	0x00000000
        /*04f8*/ 	.short	0x010a
        /*04fa*/ 	.byte	0x3f
	.zero		1


	//   ....[71]....
        /*04fc*/ 	.word	0x0000df60
        /*0500*/ 	.word	0x00000007
        /*0504*/ 	.word	0x00000000
        /*0508*/ 	.short	0x010a
        /*050a*/ 	.byte	0x3f
	.zero		1


	//   ....[72]....
        /*050c*/ 	.word	0x0000dfb0
        /*0510*/ 	.word	0x00000006
        /*0514*/ 	.word	0x00000000
        /*0518*/ 	.short	0x010a
        /*051a*/ 	.byte	0x3f
	.zero		1


	//   ....[73]....
        /*051c*/ 	.word	0x0000e000
        /*0520*/ 	.word	0x00000007
        /*0524*/ 	.word	0x00000000
        /*0528*/ 	.short	0x010a
        /*052a*/ 	.byte	0x3f
	.zero		1


	//   ....[74]....
        /*052c*/ 	.word	0x0000e050
        /*0530*/ 	.word	0x00000006
        /*0534*/ 	.word	0x00000000
        /*0538*/ 	.short	0x010a
        /*053a*/ 	.byte	0x3f
	.zero		1


	//   ....[75]....
        /*053c*/ 	.word	0x0000e0a0
        /*0540*/ 	.word	0x00000007
        /*0544*/ 	.word	0x00000000
        /*0548*/ 	.short	0x010a
        /*054a*/ 	.byte	0x3f
	.zero		1


	//----- nvinfo : EIATTR_NUM_MBARRIERS
	.align		4
.L_35:
        /*054c*/ 	.byte	0x03, 0x38
        /*054e*/ 	.short	0x0022


	//----- nvinfo : EIATTR_EXIT_INSTR_OFFSETS
	.align		4
        /*0550*/ 	.byte	0x04, 0x1c
        /*0552*/ 	.short	(.L_37 - .L_36)


	//   ....[0]....
.L_36:
        /*0554*/ 	.word	0x00000c10


	//   ....[1]....
        /*0558*/ 	.word	0x000014a0


	//   ....[2]....
        /*055c*/ 	.word	0x0000bcc0


	//   ....[3]....
        /*0560*/ 	.word	0x0000c2c0


	//   ....[4]....
        /*0564*/ 	.word	0x0000da40


	//----- nvinfo : EIATTR_MAX_THREADS
	.align		4
.L_37:
        /*0568*/ 	.byte	0x04, 0x05
        /*056a*/ 	.short	(.L_39 - .L_38)
.L_38:
        /*056c*/ 	.word	0x00000180
        /*0570*/ 	.word	0x00000001
        /*0574*/ 	.word	0x00000001


	//----- nvinfo : EIATTR_CRS_STACK_SIZE
	.align		4
.L_39:
        /*0578*/ 	.byte	0x04, 0x1e
        /*057a*/ 	.short	(.L_41 - .L_40)
.L_40:
        /*057c*/ 	.word	0x00000000


	//----- nvinfo : EIATTR_CBANK_PARAM_SIZE
	.align		4
.L_41:
        /*0580*/ 	.byte	0x03, 0x19
        /*0582*/ 	.short	0x0470


	//----- nvinfo : EIATTR_PARAM_CBANK
	.align		4
        /*0584*/ 	.byte	0x04, 0x0a
        /*0586*/ 	.short	(.L_43 - .L_42)
	.align		4
.L_42:
        /*0588*/ 	.word	index@(.nv.constant0._ZN7cutlass13device_kernelINS_4gemm6kernel13GemmUniversalIN4cute5tupleIJiiiiEEENS1_10collective13CollectiveMmaINS1_34MainloopSm90TmaGmmaWarpSpecializedILi16ENS5_IJNS4_1CILi2EEENSA_ILi1EEESC_EEENS1_35KernelTmaWarpSpecializedCooperativeEEENS5_IJNSA_ILi256EEENSA_ILi192EEENSA_ILi32EEEEEEaNS5_IJlSC_lEEEaSK_NS4_8TiledMMAINS4_8MMA_AtomIJNS4_4SM904GMMA27MMA_64x192x32_S32S8S8_SS_TNEEEENS4_6LayoutISD_NS5_IJSC_NSA_ILi0EEESS_EEEEENS5_IJNS4_10UnderscoreESV_SV_EEEEENS4_13SM90_TMA_LOADENS4_14ComposedLayoutINS4_7SwizzleILi1ELi4ELi3EEENS4_18smem_ptr_flag_bitsILi8EEENSR_INS5_IJNSA_ILi8EEESI_EEENS5_IJSI_SC_EEEEEEEvNS4_8identityENS4_23SM90_TMA_LOAD_MULTICASTES18_vS19_EENS_8epilogue10collective6detail29Sm90TmaWarpSpecializedAdapterINS1D_15DefaultEpilogueIaSK_SK_NS1C_6thread17LinearCombinationIaLi1EiiLNS1H_9ScaleType4KindE0ELNS_15FloatRoundStyleE2EaEENS1_15EpilogueDefaultEEEEEvvEEEEvNT_6ParamsE)
        /*058c*/ 	.short	0x0210
        /*058e*/ 	.short	0x0470


	//----- nvinfo : EIATTR_SW_WAR
	.align		4
.L_43:
        /*0590*/ 	.byte	0x04, 0x36
        /*0592*/ 	.short	(.L_45 - .L_44)
.L_44:
        /*0594*/ 	.word	0x00000008
.L_45:


//--------------------- .nv.callgraph             --------------------------
	.section	.nv.callgraph,"",@"SHT_CUDA_CALLGRAPH"
	.align	4
	.sectionentsize	8
	.align		4
        /*0000*/ 	.word	0x00000000
	.align		4
        /*0004*/ 	.word	0xffffffff
	.align		4
        /*0008*/ 	.word	index@(_ZN7cutlass13device_kernelINS_4gemm6kernel13GemmUniversalIN4cute5tupleIJiiiiEEENS1_10collective13CollectiveMmaINS1_34MainloopSm90TmaGmmaWarpSpecializedILi16ENS5_IJNS4_1CILi2EEENSA_ILi1EEESC_EEENS1_35KernelTmaWarpSpecializedCooperativeEEENS5_IJNSA_ILi256EEENSA_ILi192EEENSA_ILi32EEEEEEaNS5_IJlSC_lEEEaSK_NS4_8TiledMMAINS4_8MMA_AtomIJNS4_4SM904GMMA27MMA_64x192x32_S32S8S8_SS_TNEEEENS4_6LayoutISD_NS5_IJSC_NSA_ILi0EEESS_EEEEENS5_IJNS4_10UnderscoreESV_SV_EEEEENS4_13SM90_TMA_LOADENS4_14ComposedLayoutINS4_7SwizzleILi1ELi4ELi3EEENS4_18smem_ptr_flag_bitsILi8EEENSR_INS5_IJNSA_ILi8EEESI_EEENS5_IJSI_SC_EEEEEEEvNS4_8identityENS4_23SM90_TMA_LOAD_MULTICASTES18_vS19_EENS_8epilogue10collective6detail29Sm90TmaWarpSpecializedAdapterINS1D_15DefaultEpilogueIaSK_SK_NS1C_6thread17LinearCombinationIaLi1EiiLNS1H_9ScaleType4KindE0ELNS_15FloatRoundStyleE2EaEENS1_15EpilogueDefaultEEEEEvvEEEEvNT_6ParamsE)
	.align		4
        /*000c*/ 	.word	index@(__assertfail)
	.align		4
        /*0010*/ 	.word	0x00000000
	.align		4
        /*0014*/ 	.word	0xfffffffe
	.align		4
        /*0018*/ 	.word	0x00000000
	.align		4
        /*001c*/ 	.word	0xfffffffd
	.align		4
        /*0020*/ 	.word	0x00000000
	.align		4
        /*0024*/ 	.word	0xfffffffc


//--------------------- .nv.constant4             --------------------------
	.section	.nv.constant4,"a",@progbits
	.align	8
	.align		8
.nv.constant4:
        /*0000*/ 	.dword	__assertfail
	.align		8
        /*0008*/ 	.dword	__unnamed_1
	.align		8
        /*0010*/ 	.dword	_ZN40_INTERNAL_0b5fab24_4_k_cu_fb03d390_110304cuda3std3__45__cpo5beginE
	.align		8
        /*0018*/ 	.dword	_ZN40_INTERNAL_0b5fab24_4_k_cu_fb03d390_110304cuda3std3__45__cpo3endE
	.align		8
        /*0020*/ 	.dword	_ZN40_INTERNAL_0b5fab24_4_k_cu_fb03d390_110304cuda3std3__45__cpo6cbeginE
	.align		8
        /*0028*/ 	.dword	_ZN40_INTERNAL_0b5fab24_4_k_cu_fb03d390_110304cuda3std3__45__cpo4cendE
	.align		8
        /*0030*/ 	.dword	_ZN40_INTERNAL_0b5fab24_4_k_cu_fb03d390_110304cuda3std3__442_GLOBAL__N__0b5fab24_4_k_cu_fb03d390_110306ignoreE
	.align		8
        /*0038*/ 	.dword	_ZN40_INTERNAL_0b5fab24_4_k_cu_fb03d390_110304cuda3std3__419piecewise_constructE
	.align		8
        /*0040*/ 	.dword	_ZN40_INTERNAL_0b5fab24_4_k_cu_fb03d390_110304cuda3std3__48in_placeE
	.align		8
        /*0048*/ 	.dword	_ZN40_INTERNAL_0b5fab24_4_k_cu_fb03d390_110304cuda3std6ranges3__45__cpo4swapE
	.align		8
        /*0050*/ 	.dword	_ZN40_INTERNAL_0b5fab24_4_k_cu_fb03d390_110304cuda3std6ranges3__45__cpo9iter_moveE
	.align		8
        /*0058*/ 	.dword	_ZN40_INTERNAL_0b5fab24_4_k_cu_fb03d390_110304cute7productE
	.align		8
        /*0060*/ 	.dword	_ZN40_INTERNAL_0b5fab24_4_k_cu_fb03d390_110304cute1_E
	.align		8
        /*0068*/ 	.dword	$str$22
	.align		8
        /*0070*/ 	.dword	$str$23


//--------------------- .text._ZN7cutlass13device_kernelINS_4gemm6kernel13GemmUniversalIN4cute5tupleIJiiiiEEENS1_10collective13CollectiveMmaINS1_34MainloopSm90TmaGmmaWarpSpecializedILi16ENS5_IJNS4_1CILi2EEENSA_ILi1EEESC_EEENS1_35KernelTmaWarpSpecializedCooperativeEEENS5_IJNSA_ILi256EEENSA_ILi192EEENSA_ILi32EEEEEEaNS5_IJlSC_lEEEaSK_NS4_8TiledMMAINS4_8MMA_AtomIJNS4_4SM904GMMA27MMA_64x192x32_S32S8S8_SS_TNEEEENS4_6LayoutISD_NS5_IJSC_NSA_ILi0EEESS_EEEEENS5_IJNS4_10UnderscoreESV_SV_EEEEENS4_13SM90_TMA_LOADENS4_14ComposedLayoutINS4_7SwizzleILi1ELi4ELi3EEENS4_18smem_ptr_flag_bitsILi8EEENSR_INS5_IJNSA_ILi8EEESI_EEENS5_IJSI_SC_EEEEEEEvNS4_8identityENS4_23SM90_TMA_LOAD_MULTICASTES18_vS19_EENS_8epilogue10collective6detail29Sm90TmaWarpSpecializedAdapterINS1D_15DefaultEpilogueIaSK_SK_NS1C_6thread17LinearCombinationIaLi1EiiLNS1H_9ScaleType4KindE0ELNS_15FloatRoundStyleE2EaEENS1_15EpilogueDefaultEEEEEvvEEEEvNT_6ParamsE --------------------------
	.section	.text._ZN7cutlass13device_kernelINS_4gemm6kernel13GemmUniversalIN4cute5tupleIJiiiiEEENS1_10collective13CollectiveMmaINS1_34MainloopSm90TmaGmmaWarpSpecializedILi16ENS5_IJNS4_1CILi2EEENSA_ILi1EEESC_EEENS1_35KernelTmaWarpSpecializedCooperativeEEENS5_IJNSA_ILi256EEENSA_ILi192EEENSA_ILi32EEEEEEaNS5_IJlSC_lEEEaSK_NS4_8TiledMMAINS4_8MMA_AtomIJNS4_4SM904GMMA27MMA_64x192x32_S32S8S8_SS_TNEEEENS4_6LayoutISD_NS5_IJSC_NSA_ILi0EEESS_EEEEENS5_IJNS4_10UnderscoreESV_SV_EEEEENS4_13SM90_TMA_LOADENS4_14ComposedLayoutINS4_7SwizzleILi1ELi4ELi3EEENS4_18smem_ptr_flag_bitsILi8EEENSR_INS5_IJNSA_ILi8EEESI_EEENS5_IJSI_SC_EEEEEEEvNS4_8identityENS4_23SM90_TMA_LOAD_MULTICASTES18_vS19_EENS_8epilogue10collective6detail29Sm90TmaWarpSpecializedAdapterINS1D_15DefaultEpilogueIaSK_SK_NS1C_6thread17LinearCombinationIaLi1EiiLNS1H_9ScaleType4KindE0ELNS_15FloatRoundStyleE2EaEENS1_15EpilogueDefaultEEEEEvvEEEEvNT_6ParamsE,"ax",@progbits
	.align	128
.text._ZN7cutlass13device_kernelINS_4gemm6kernel13GemmUniversalIN4cute5tupleIJiiiiEEENS1_10collective13CollectiveMmaINS1_34MainloopSm90TmaGmmaWarpSpecializedILi16ENS5_IJNS4_1CILi2EEENSA_ILi1EEESC_EEENS1_35KernelTmaWarpSpecializedCooperativeEEENS5_IJNSA_ILi256EEENSA_ILi192EEENSA_ILi32EEEEEEaNS5_IJlSC_lEEEaSK_NS4_8TiledMMAINS4_8MMA_AtomIJNS4_4SM904GMMA27MMA_64x192x32_S32S8S8_SS_TNEEEENS4_6LayoutISD_NS5_IJSC_NSA_ILi0EEESS_EEEEENS5_IJNS4_10UnderscoreESV_SV_EEEEENS4_13SM90_TMA_LOADENS4_14ComposedLayoutINS4_7SwizzleILi1ELi4ELi3EEENS4_18smem_ptr_flag_bitsILi8EEENSR_INS5_IJNSA_ILi8EEESI_EEENS5_IJSI_SC_EEEEEEEvNS4_8identityENS4_23SM90_TMA_LOAD_MULTICASTES18_vS19_EENS_8epilogue10collective6detail29Sm90TmaWarpSpecializedAdapterINS1D_15DefaultEpilogueIaSK_SK_NS1C_6thread17LinearCombinationIaLi1EiiLNS1H_9ScaleType4KindE0ELNS_15FloatRoundStyleE2EaEENS1_15EpilogueDefaultEEEEEvvEEEEvNT_6ParamsE:
        .type           _ZN7cutlass13device_kernelINS_4gemm6kernel13GemmUniversalIN4cute5tupleIJiiiiEEENS1_10collective13CollectiveMmaINS1_34MainloopSm90TmaGmmaWarpSpecializedILi16ENS5_IJNS4_1CILi2EEENSA_ILi1EEESC_EEENS1_35KernelTmaWarpSpecializedCooperativeEEENS5_IJNSA_ILi256EEENSA_ILi192EEENSA_ILi32EEEEEEaNS5_IJlSC_lEEEaSK_NS4_8TiledMMAINS4_8MMA_AtomIJNS4_4SM904GMMA27MMA_64x192x32_S32S8S8_SS_TNEEEENS4_6LayoutISD_NS5_IJSC_NSA_ILi0EEESS_EEEEENS5_IJNS4_10UnderscoreESV_SV_EEEEENS4_13SM90_TMA_LOADENS4_14ComposedLayoutINS4_7SwizzleILi1ELi4ELi3EEENS4_18smem_ptr_flag_bitsILi8EEENSR_INS5_IJNSA_ILi8EEESI_EEENS5_IJSI_SC_EEEEEEEvNS4_8identityENS4_23SM90_TMA_LOAD_MULTICASTES18_vS19_EENS_8epilogue10collective6detail29Sm90TmaWarpSpecializedAdapterINS1D_15DefaultEpilogueIaSK_SK_NS1C_6thread17LinearCombinationIaLi1EiiLNS1H_9ScaleType4KindE0ELNS_15FloatRoundStyleE2EaEENS1_15EpilogueDefaultEEEEEvvEEEEvNT_6ParamsE,@function
        .size           _ZN7cutlass13device_kernelINS_4gemm6kernel13GemmUniversalIN4cute5tupleIJiiiiEEENS1_10collective13CollectiveMmaINS1_34MainloopSm90TmaGmmaWarpSpecializedILi16ENS5_IJNS4_1CILi2EEENSA_ILi1EEESC_EEENS1_35KernelTmaWarpSpecializedCooperativeEEENS5_IJNSA_ILi256EEENSA_ILi192EEENSA_ILi32EEEEEEaNS5_IJlSC_lEEEaSK_NS4_8TiledMMAINS4_8MMA_AtomIJNS4_4SM904GMMA27MMA_64x192x32_S32S8S8_SS_TNEEEENS4_6LayoutISD_NS5_IJSC_NSA_ILi0EEESS_EEEEENS5_IJNS4_10UnderscoreESV_SV_EEEEENS4_13SM90_TMA_LOADENS4_14ComposedLayoutINS4_7SwizzleILi1ELi4ELi3EEENS4_18smem_ptr_flag_bitsILi8EEENSR_INS5_IJNSA_ILi8EEESI_EEENS5_IJSI_SC_EEEEEEEvNS4_8identityENS4_23SM90_TMA_LOAD_MULTICASTES18_vS19_EENS_8epilogue10collective6detail29Sm90TmaWarpSpecializedAdapterINS1D_15DefaultEpilogueIaSK_SK_NS1C_6thread17LinearCombinationIaLi1EiiLNS1H_9ScaleType4KindE0ELNS_15FloatRoundStyleE2EaEENS1_15EpilogueDefaultEEEEEvvEEEEvNT_6ParamsE,(.L_x_482 - _ZN7cutlass13device_kernelINS_4gemm6kernel13GemmUniversalIN4cute5tupleIJiiiiEEENS1_10collective13CollectiveMmaINS1_34MainloopSm90TmaGmmaWarpSpecializedILi16ENS5_IJNS4_1CILi2EEENSA_ILi1EEESC_EEENS1_35KernelTmaWarpSpecializedCooperativeEEENS5_IJNSA_ILi256EEENSA_ILi192EEENSA_ILi32EEEEEEaNS5_IJlSC_lEEEaSK_NS4_8TiledMMAINS4_8MMA_AtomIJNS4_4SM904GMMA27MMA_64x192x32_S32S8S8_SS_TNEEEENS4_6LayoutISD_NS5_IJSC_NSA_ILi0EEESS_EEEEENS5_IJNS4_10UnderscoreESV_SV_EEEEENS4_13SM90_TMA_LOADENS4_14ComposedLayoutINS4_7SwizzleILi1ELi4ELi3EEENS4_18smem_ptr_flag_bitsILi8EEENSR_INS5_IJNSA_ILi8EEESI_EEENS5_IJSI_SC_EEEEEEEvNS4_8identityENS4_23SM90_TMA_LOAD_MULTICASTES18_vS19_EENS_8epilogue10collective6detail29Sm90TmaWarpSpecializedAdapterINS1D_15DefaultEpilogueIaSK_SK_NS1C_6thread17LinearCombinationIaLi1EiiLNS1H_9ScaleType4KindE0ELNS_15FloatRoundStyleE2EaEENS1_15EpilogueDefaultEEEEEvvEEEEvNT_6ParamsE)
        .other          _ZN7cutlass13device_kernelINS_4gemm6kernel13GemmUniversalIN4cute5tupleIJiiiiEEENS1_10collective13CollectiveMmaINS1_34MainloopSm90TmaGmmaWarpSpecializedILi16ENS5_IJNS4_1CILi2EEENSA_ILi1EEESC_EEENS1_35KernelTmaWarpSpecializedCooperativeEEENS5_IJNSA_ILi256EEENSA_ILi192EEENSA_ILi32EEEEEEaNS5_IJlSC_lEEEaSK_NS4_8TiledMMAINS4_8MMA_AtomIJNS4_4SM904GMMA27MMA_64x192x32_S32S8S8_SS_TNEEEENS4_6LayoutISD_NS5_IJSC_NSA_ILi0EEESS_EEEEENS5_IJNS4_10UnderscoreESV_SV_EEEEENS4_13SM90_TMA_LOADENS4_14ComposedLayoutINS4_7SwizzleILi1ELi4ELi3EEENS4_18smem_ptr_flag_bitsILi8EEENSR_INS5_IJNSA_ILi8EEESI_EEENS5_IJSI_SC_EEEEEEEvNS4_8identityENS4_23SM90_TMA_LOAD_MULTICASTES18_vS19_EENS_8epilogue10collective6detail29Sm90TmaWarpSpecializedAdapterINS1D_15DefaultEpilogueIaSK_SK_NS1C_6thread17LinearCombinationIaLi1EiiLNS1H_9ScaleType4KindE0ELNS_15FloatRoundStyleE2EaEENS1_15EpilogueDefaultEEEEEvvEEEEvNT_6ParamsE,@"STO_CUDA_ENTRY STV_DEFAULT"
_ZN7cutlass13device_kernelINS_4gemm6kernel13GemmUniversalIN4cute5tupleIJiiiiEEENS1_10collective13CollectiveMmaINS1_34MainloopSm90TmaGmmaWarpSpecializedILi16ENS5_IJNS4_1CILi2EEENSA_ILi1EEESC_EEENS1_35KernelTmaWarpSpecializedCooperativeEEENS5_IJNSA_ILi256EEENSA_ILi192EEENSA_ILi32EEEEEEaNS5_IJlSC_lEEEaSK_NS4_8TiledMMAINS4_8MMA_AtomIJNS4_4SM904GMMA27MMA_64x192x32_S32S8S8_SS_TNEEEENS4_6LayoutISD_NS5_IJSC_NSA_ILi0EEESS_EEEEENS5_IJNS4_10UnderscoreESV_SV_EEEEENS4_13SM90_TMA_LOADENS4_14ComposedLayoutINS4_7SwizzleILi1ELi4ELi3EEENS4_18smem_ptr_flag_bitsILi8EEENSR_INS5_IJNSA_ILi8EEESI_EEENS5_IJSI_SC_EEEEEEEvNS4_8identityENS4_23SM90_TMA_LOAD_MULTICASTES18_vS19_EENS_8epilogue10collective6detail29Sm90TmaWarpSpecializedAdapterINS1D_15DefaultEpilogueIaSK_SK_NS1C_6thread17LinearCombinationIaLi1EiiLNS1H_9ScaleType4KindE0ELNS_15FloatRoundStyleE2EaEENS1_15EpilogueDefaultEEEEEvvEEEEvNT_6ParamsE:
[----:B------:R-:W0:Y:S01]  /*0000*/  LDC R1, c[0x0][0x28] ;  /* 0x00000a00ff017b82 */ /* 0x000e220000000800 */
[----:B------:R-:W1:Y:S01]  /*0010*/  S2R R2, SR_TID.X ;  /* 0x0000000000027919 */ /* 0x000e620000002100 */
[----:B------:R-:W-:Y:S01]  /*0020*/  ELECT P0, URZ, PT ;  /* 0x00000000003f782f */ /* 0x000fe20003800000 */
[----:B------:R-:W-:Y:S01]  /*0030*/  BSSY B0, `(.L_x_0) ;  /* 0x0000015000007945 */ /* 0x000fe20003800000 */
[--C-:B-1----:R-:W-:Y:S02]  /*0040*/  SHF.R.U32.HI R0, RZ, 0x5, R2.reuse ;  /* 0x00000005ff007819 */ /* 0x102fe40000011602 */
[----:B------:R-:W-:-:S03]  /*0050*/  SHF.R.U32.HI R3, RZ, 0x7, R2 ;  /* 0x00000007ff037819 */ /* 0x000fc60000011602 */
[----:B------:R-:W1:Y:S04]  /*0060*/  SHFL.IDX PT, R4, R0, RZ, 0x1f ;  /* 0x00001fff00047589 */ /* 0x000e6800000e0000 */
[----:B------:R-:W2:Y:S01]  /*0070*/  SHFL.IDX PT, R3, R3, RZ, 0x1f ;  /* 0x00001fff03037589 */ /* 0x000ea200000e0000 */
[----:B-1----:R-:W-:Y:S02]  /*0080*/  R2UR UR9, R4 ;  /* 0x00000000040972ca */ /* 0x002fe400000e0000 */
[----:B--2---:R-:W-:-:S11]  /*0090*/  R2UR UR5, R3 ;  /* 0x00000000030572ca */ /* 0x004fd600000e0000 */
[----:B------:R-:W-:Y:S02]  /*00a0*/  USHF.R.S32.HI UR4, URZ, 0x1f, UR9 ;  /* 0x0000001f3f047899 */ /* 0x000fe40008011409 */
[----:B------:R-:W-:Y:S02]  /*00b0*/  ISETP.NE.OR P0, PT, RZ, UR9, !P0 ;  /* 0x00000009ff007c0c */ /* 0x000fe4000c705670 */
[----:B------:R-:W-:-:S04]  /*00c0*/  ULEA.HI UR4, UR4, UR9, URZ, 0x2 ;  /* 0x0000000904047291 */ /* 0x000fc8000f8f103f */
[----:B------:R-:W-:-:S04]  /*00d0*/  ULOP3.LUT UR4, UR4, 0xfffffffc, URZ, 0xc0, !UPT ;  /* 0xfffffffc04047892 */ /* 0x000fc8000f8ec03f */
[----:B------:R-:W-:-:S03]  /*00e0*/  UIADD3 UR9, UR9, -UR4, URZ ;  /* 0x8000000409097290 */ /* 0x000fc6000fffe03f */
[----:B0-----:R-:W-:Y:S09]  /*00f0*/  @P0 BRA `(.L_x_1) ;  /* 0x0000000000200947 */ /* 0x001ff20003800000 */
[----:B------:R-:W-:Y:S02]  /*0100*/  ULDC.64 UR6, c[0x0][0x198] ;  /* 0x0000660000067ab9 */ /* 0x000fe40000000a00 */
[----:B------:R-:W-:Y:S02]  /*0110*/  UIADD3 UR10, UP0, UR6, 0xf0, URZ ;  /* 0x000000f0060a7890 */ /* 0x000fe4000ff1e03f */
[----:B------:R-:W-:Y:S02]  /*0120*/  UIADD3 UR6, UP1, UR6, 0x1f0, URZ ;  /* 0x000001f006067890 */ /* 0x000fe4000ff3e03f */
[----:B------:R-:W-:Y:S02]  /*0130*/  UIADD3.X UR11, URZ, UR7, URZ, UP0, !UPT ;  /* 0x000000073f0b7290 */ /* 0x000fe400087fe43f */
[----:B------:R-:W-:-:S07]  /*0140*/  UIADD3.X UR7, URZ, UR7, URZ, UP1, !UPT ;  /* 0x000000073f077290 */ /* 0x000fce0008ffe43f */
[----:B------:R0:W-:Y:S02]  /*0150*/  UTMACCTL.PF [UR10] ;  /* 0x000000000a0079b9 */ /* 0x0001e40008040000 */
[----:B------:R0:W-:Y:S02]  /*0160*/  UTMACCTL.PF [UR6] ;  /* 0x00000000060079b9 */ /* 0x0001e40008040000 */
[----:B0-----:R-:W-:Y:S01]  /*0170*/  NOP ;  /* 0x0000000000007918 */ /* 0x001fe20000000000 */
.L_x_1:
[----:B------:R-:W-:Y:S05]  /*0180*/  BSYNC B0 ;  /* 0x0000000000007941 */ /* 0x000fea0003800000 */
.L_x_0:
[----:B------:R-:W0:Y:S01]  /*0190*/  SHFL.IDX PT, R3, R0, RZ, 0x1f ;  /* 0x00001fff00037589 */ /* 0x000e2200000e0000 */
[----:B------:R-:W-:Y:S01]  /*01a0*/  UISETP.NE.AND UP0, UPT, UR9, 0x3, UPT ;  /* 0x000000030900788c */ /* 0x000fe2000bf05270 */
[----:B------:R-:W-:Y:S01]  /*01b0*/  ISETP.NE.AND P1, PT, RZ, UR5, PT ;  /* 0x00000005ff007c0c */ /* 0x000fe2000bf25270 */
[----:B------:R-:W-:Y:S02]  /*01c0*/  UIADD3 UR16, UR5, -0x1, URZ ;  /* 0xffffffff05107890 */ /* 0x000fe4000fffe03f */
[----:B------:R-:W-:Y:S02]  /*01d0*/  UISETP.EQ.OR UP0, UPT, UR9, URZ, !UP0 ;  /* 0x0000003f0900728c */ /* 0x000fe4000c702670 */
[----:B------:R-:W-:Y:S02]  /*01e0*/  UISETP.GE.U32.AND UP1, UPT, UR16, 0x2, UPT ;  /* 0x000000021000788c */ /* 0x000fe4000bf26070 */
[----:B------:R-:W-:-:S04]  /*01f0*/  UISETP.EQ.AND UP0, UPT, UR5, URZ, UP0 ;  /* 0x0000003f0500728c */ /* 0x000fc80008702270 */
[----:B------:R-:W-:-:S04]  /*0200*/  USEL UR40, URZ, 0x1, !UP0 ;  /* 0x000000013f287887 */ /* 0x000fc8000c000000 */
[----:B------:R-:W-:Y:S01]  /*0210*/  USEL UR40, UR40, 0x2, UP1 ;  /* 0x0000000228287887 */ /* 0x000fe20008800000 */
[----:B0-----:R-:W-:-:S13]  /*0220*/  ISETP.NE.AND P0, PT, R3, RZ, PT ;  /* 0x000000ff0300720c */ /* 0x001fda0003f05270 */
[----:B------:R-:W-:Y:S05]  /*0230*/  @P0 BRA `(.L_x_2) ;  /* 0x0000000000c40947 */ /* 0x000fea0003800000 */
[----:B------:R-:W-:Y:S01]  /*0240*/  ELECT P0, URZ, PT ;  /* 0x00000000003f782f */ /* 0x000fe20003800000 */
[----:B------:R-:W-:-:S12]  /*0250*/  BSSY B0, `(.L_x_2) ;  /* 0x000002f000007945 */ /* 0x000fd80003800000 */
[----:B------:R-:W-:Y:S05]  /*0260*/  @!P0 BRA `(.L_x_3) ;  /* 0x0000000000b48947 */ /* 0x000fea0003800000 */
[----:B------:R-:W0:Y:S01]  /*0270*/  S2UR UR8, SR_CgaCtaId ;  /* 0x00000000000879c3 */ /* 0x000e220000008800 */
[----:B------:R-:W-:Y:S01]  /*0280*/  UMOV UR4, 0x400 ;  /* 0x0000040000047882 */ /* 0x000fe20000000000 */
[----:B------:R-:W-:Y:S01]  /*0290*/  UMOV UR5, 0x1 ;  /* 0x0000000100057882 */ /* 0x000fe20000000000 */
[----:B------:R-:W-:Y:S02]  /*02a0*/  UMOV UR6, 0x4 ;  /* 0x0000000400067882 */ /* 0x000fe40000000000 */
[----:B------:R-:W-:-:S04]  /*02b0*/  UIADD3 UR6, -UR6, 0x100000, URZ ;  /* 0x0010000006067890 */ /* 0x000fc8000fffe13f */
[----:B------:R-:W-:Y:S02]  /*02c0*/  USHF.L.U32 UR7, UR6, 0xb, URZ ;  /* 0x0000000b06077899 */ /* 0x000fe4000800063f */
[----:B------:R-:W-:Y:S02]  /*02d0*/  USHF.L.U32 UR6, UR6, 0x1, URZ ;  /* 0x0000000106067899 */ /* 0x000fe4000800063f */
[----:B0-----:R-:W-:Y:S02]  /*02e0*/  ULEA UR8, UR8, UR4, 0x18 ;  /* 0x0000000408087291 */ /* 0x001fe4000f8ec03f */
[----:B------:R-:W-:-:S04]  /*02f0*/  UIADD3 UR4, -UR5, 0x100000, URZ ;  /* 0x0010000005047890 */ /* 0x000fc8000fffe13f */
[----:B------:R-:W-:Y:S02]  /*0300*/  USHF.L.U32 UR5, UR4, 0xb, URZ ;  /* 0x0000000b04057899 */ /* 0x000fe4000800063f */
[----:B------:R-:W-:Y:S01]  /*0310*/  USHF.L.U32 UR4, UR4, 0x1, URZ ;  /* 0x0000000104047899 */ /* 0x000fe2000800063f */
[----:B------:R-:W0:Y:S11]  /*0320*/  FENCE.VIEW.ASYNC.S ;  /* 0x00000000000073c6 */ /* 0x000e360000000000 */
[----:B0-----:R0:W1:Y:S01]  /*0330*/  SYNCS.EXCH.64 URZ, [UR8], UR4 ;  /* 0x00000004083f75b2 */ /* 0x0010620008000100 */
[----:B------:R0:W2:Y:S01]  /*0340*/  SYNCS.EXCH.64 URZ, [UR8+0x80], UR6 ;  /* 0x00008006083f75b2 */ /* 0x0000a20008000100 */
[----:B------:R0:W3:Y:S01]  /*0350*/  SYNCS.EXCH.64 URZ, [UR8+0x8], UR4 ;  /* 0x00000804083f75b2 */ /* 0x0000e20008000100 */
[----:B------:R0:W4:Y:S01]  /*0360*/  SYNCS.EXCH.64 URZ, [UR8+0x88], UR6 ;  /* 0x00008806083f75b2 */ /* 0x0001220008000100 */
[----:B------:R0:W0:Y:S01]  /*0370*/  SYNCS.EXCH.64 URZ, [UR8+0x10], UR4 ;  /* 0x00001004083f75b2 */ /* 0x0000220008000100 */
        /* <DEDUP_REMOVED lines=27> */
[----:B-1234-:R-:W-:Y:S01]  /*0530*/  NOP ;  /* 0x0000000000007918 */ /* 0x01efe20000000000 */
.L_x_3:
[----:B0-----:R-:W-:Y:S05]  /*0540*/  BSYNC B0 ;  /* 0x0000000000007941 */ /* 0x001fea0003800000 */
.L_x_2:
[----:B------:R-:W0:Y:S01]  /*0550*/  S2UR UR13, SR_CTAID.X ;  /* 0x00000000000d79c3 */ /* 0x000e220000002500 */
[----:B------:R-:W-:Y:S01]  /*0560*/  SHF.R.S32.HI R5, RZ, 0x1f, R2 ;  /* 0x0000001fff057819 */ /* 0x000fe20000011402 */
[----:B------:R-:W1:Y:S01]  /*0570*/  SHFL.IDX PT, R6, R0, RZ, 0x1f ;  /* 0x00001fff00067589 */ /* 0x000e6200000e0000 */
[----:B------:R-:W-:Y:S01]  /*0580*/  ULDC UR4, c[0x0][0x150] ;  /* 0x0000540000047ab9 */ /* 0x000fe20000000800 */
[----:B------:R-:W-:Y:S02]  /*0590*/  ELECT P0, URZ, PT ;  /* 0x00000000003f782f */ /* 0x000fe40003800000 */
[----:B------:R-:W-:Y:S01]  /*05a0*/  LEA.HI R5, R5, R2, RZ, 0x7 ;  /* 0x0000000205057211 */ /* 0x000fe200078f38ff */
[----:B------:R-:W-:Y:S01]  /*05b0*/  ULDC UR5, c[0x0][0x154] ;  /* 0x0000550000057ab9 */ /* 0x000fe20000000800 */
[----:B------:R-:W-:Y:S01]  /*05c0*/  ULDC UR8, c[0x0][0x144] ;  /* 0x0000510000087ab9 */ /* 0x000fe20000000800 */
[----:B------:R-:W2:Y:S01]  /*05d0*/  S2UR UR10, SR_CTAID.Y ;  /* 0x00000000000a79c3 */ /* 0x000ea20000002600 */
[----:B------:R-:W-:Y:S01]  /*05e0*/  LOP3.LUT R5, R5, 0xffffff80, RZ, 0xc0, !PT ;  /* 0xffffff8005057812 */ /* 0x000fe200078ec0ff */
[----:B------:R-:W-:Y:S01]  /*05f0*/  NOP ;  /* 0x0000000000007918 */ /* 0x000fe20000000000 */
[----:B------:R-:W-:Y:S01]  /*0600*/  NOP ;  /* 0x0000000000007918 */ /* 0x000fe20000000000 */
[----:B------:R-:W-:Y:S01]  /*0610*/  ULDC UR11, c[0x0][0x148] ;  /* 0x00005200000b7ab9 */ /* 0x000fe20000000800 */
[----:B------:R-:W-:-:S02]  /*0620*/  IMAD.MOV.U32 R18, RZ, RZ, 0x1 ;  /* 0x00000001ff127424 */ /* 0x000fc400078e00ff */
[----:B------:R-:W-:-:S05]  /*0630*/  IMAD.IADD R5, R2, 0x1, -R5 ;  /* 0x0000000102057824 */ /* 0x000fca00078e0a05 */
[----:B------:R-:W-:Y:S02]  /*0640*/  SHF.R.S32.HI R4, RZ, 0x1f, R5 ;  /* 0x0000001fff047819 */ /* 0x000fe40000011405 */
[----:B0-----:R-:W-:Y:S02]  /*0650*/  I2FP.F32.U32 R7, UR13 ;  /* 0x0000000d00077c45 */ /* 0x001fe40008201000 */
[----:B------:R-:W-:Y:S02]  /*0660*/  LEA.HI R4, R4, R5, RZ, 0x3 ;  /* 0x0000000504047211 */ /* 0x000fe400078f18ff */
[----:B-1----:R-:W-:Y:S01]  /*0670*/  ISETP.NE.OR P0, PT, R6, RZ, !P0 ;  /* 0x000000ff0600720c */ /* 0x002fe20004705670 */
[----:B------:R-:W-:Y:S01]  /*0680*/  FMUL R8, R7, UR4 ;  /* 0x0000000407087c20 */ /* 0x000fe20008400000 */
[--C-:B------:R-:W-:Y:S02]  /*0690*/  SHF.R.S32.HI R0, RZ, 0x3, R4.reuse ;  /* 0x00000003ff007819 */ /* 0x100fe40000011404 */
[----:B------:R-:W-:-:S02]  /*06a0*/  SHF.R.S32.HI R7, RZ, 0x1f, R4 ;  /* 0x0000001fff077819 */ /* 0x000fc40000011404 */
[----:B------:R-:W-:Y:S01]  /*06b0*/  SHF.R.S32.HI R4, RZ, 0x1f, R3 ;  /* 0x0000001fff047819 */ /* 0x000fe20000011403 */
[----:B------:R-:W0:Y:S01]  /*06c0*/  F2I.U32.TRUNC.NTZ R8, R8 ;  /* 0x0000000800087305 */ /* 0x000e22000020f000 */
[----:B------:R-:W-:Y:S02]  /*06d0*/  LEA.HI R7, R7, R0, RZ, 0x2 ;  /* 0x0000000007077211 */ /* 0x000fe400078f10ff */
[----:B------:R-:W-:Y:S02]  /*06e0*/  LEA.HI R4, R4, R3, RZ, 0x2 ;  /* 0x0000000304047211 */ /* 0x000fe400078f10ff */
[----:B------:R-:W-:Y:S01]  /*06f0*/  LOP3.LUT R7, R7, 0xfffffffc, RZ, 0xc0, !PT ;  /* 0xfffffffc07077812 */ /* 0x000fe200078ec0ff */
[----:B------:R-:W-:Y:S01]  /*0700*/  VOTEU.ALL UP0, P0 ;  /* 0x00000000003f7886 */ /* 0x000fe20000000000 */
[----:B------:R-:W-:Y:S01]  /*0710*/  LOP3.LUT R4, R4, 0x3ffffffc, RZ, 0xc0, !PT ;  /* 0x3ffffffc04047812 */ /* 0x000fe200078ec0ff */
[----:B------:R-:W-:Y:S02]  /*0720*/  VOTEU.ALL UP1, P0 ;  /* 0x00000000003f7886 */ /* 0x000fe40000020000 */
[----:B------:R-:W-:Y:S01]  /*0730*/  IMAD.IADD R7, R0, 0x1, -R7 ;  /* 0x0000000100077824 */ /* 0x000fe200078e0a07 */
[----:B--2---:R-:W-:Y:S01]  /*0740*/  I2FP.F32.U32 R0, UR10 ;  /* 0x0000000a00007c45 */ /* 0x004fe20008201000 */
[----:B------:R-:W-:Y:S01]  /*0750*/  IMAD.IADD R4, R3, 0x1, -R4 ;  /* 0x0000000103047824 */ /* 0x000fe200078e0a04 */
[----:B------:R-:W1:Y:S01]  /*0760*/  @!UP0 S2UR UR7, SR_CgaCtaId ;  /* 0x00000000000789c3 */ /* 0x000e620000008800 */
[----:B------:R-:W-:Y:S01]  /*0770*/  @!UP0 UMOV UR6, 0x400 ;  /* 0x0000040000068882 */ /* 0x000fe20000000000 */
[----:B0-----:R-:W-:Y:S01]  /*0780*/  R2UR UR4, R8 ;  /* 0x00000000080472ca */ /* 0x001fe200000e0000 */
[----:B------:R-:W-:-:S02]  /*0790*/  IMAD R4, R4, 0x4, R7 ;  /* 0x0000000404047824 */ /* 0x000fc400078e0207 */
[----:B------:R-:W-:Y:S02]  /*07a0*/  FMUL R6, R0, UR5 ;  /* 0x0000000500067c20 */ /* 0x000fe40008400000 */
[C---:B------:R-:W-:Y:S01]  /*07b0*/  IMAD.SHL.U32 R19, R4.reuse, 0x4, RZ ;  /* 0x0000000404137824 */ /* 0x040fe200078e00ff */
[----:B------:R-:W-:-:S03]  /*07c0*/  LEA.HI R0, R4, R4, RZ, 0x1 ;  /* 0x0000000404007211 */ /* 0x000fc600078f08ff */
[----:B------:R-:W0:Y:S01]  /*07d0*/  F2I.U32.TRUNC.NTZ R6, R6 ;  /* 0x0000000600067305 */ /* 0x000e22000020f000 */
[----:B------:R-:W-:Y:S02]  /*07e0*/  LOP3.LUT R3, R0, 0xfffffffe, RZ, 0xc0, !PT ;  /* 0xfffffffe00037812 */ /* 0x000fe400078ec0ff */
[C---:B------:R-:W-:Y:S01]  /*07f0*/  LOP3.LUT R19, R4.reuse, 0xc, R19, 0x78, !PT ;  /* 0x0000000c04137812 */ /* 0x040fe200078e7813 */
[----:B------:R-:W-:Y:S02]  /*0800*/  UIADD3 UR4, -UR4, URZ, URZ ;  /* 0x0000003f04047290 */ /* 0x000fe4000fffe13f */
[----:B------:R-:W-:Y:S02]  /*0810*/  IMAD.IADD R3, R4, 0x1, -R3 ;  /* 0x0000000104037824 */ /* 0x000fe400078e0a03 */
[----:B------:R-:W-:-:S03]  /*0820*/  UIMAD UR8, UR8, UR4, UR13 ;  /* 0x00000004080872a4 */ /* 0x000fc6000f8e020d */
[----:B------:R-:W-:Y:S02]  /*0830*/  UMOV UR4, 0x20 ;  /* 0x0000002000047882 */ /* 0x000fe40000000000 */
[----:B------:R-:W-:-:S04]  /*0840*/  @!UP0 UIADD3 UR4, -UR4, 0x100000, URZ ;  /* 0x0010000004048890 */ /* 0x000fc8000fffe13f */
[----:B------:R-:W-:Y:S02]  /*0850*/  @!UP0 USHF.L.U32 UR5, UR4, 0xb, URZ ;  /* 0x0000000b04058899 */ /* 0x000fe4000800063f */
[----:B------:R-:W-:Y:S01]  /*0860*/  @!UP0 USHF.L.U32 UR4, UR4, 0x1, URZ ;  /* 0x0000000104048899 */ /* 0x000fe2000800063f */
[----:B------:R-:W-:Y:S01]  /*0870*/  ISETP.NE.AND P3, PT, R3, UR8, PT ;  /* 0x0000000803007c0c */ /* 0x000fe2000bf65270 */
[----:B-1----:R-:W-:Y:S01]  /*0880*/  @!UP0 ULEA UR6, UR7, UR6, 0x18 ;  /* 0x0000000607068291 */ /* 0x002fe2000f8ec03f */
[----:B------:R-:W1:Y:S01]  /*0890*/  LDC R3, c[0x0][0x140] ;  /* 0x00005000ff037b82 */ /* 0x000e620000000800 */
[----:B0-----:R-:W-:Y:S01]  /*08a0*/  R2UR UR12, R6 ;  /* 0x00000000060c72ca */ /* 0x001fe200000e0000 */
[----:B------:R-:W-:Y:S01]  /*08b0*/  VOTEU.ALL UP0, P0 ;  /* 0x00000000003f7886 */ /* 0x000fe20000000000 */
[----:B------:R-:W-:-:S04]  /*08c0*/  LOP3.LUT P0, RZ, R5, 0x7, RZ, 0xc0, !PT ;  /* 0x0000000705ff7812 */ /* 0x000fc8000780c0ff */
[C---:B------:R-:W-:Y:S01]  /*08d0*/  ISETP.LT.U32.AND P0, PT, R19.reuse, 0x2, !P0 ;  /* 0x000000021300780c */ /* 0x040fe20004701070 */
[----:B------:R-:W0:Y:S03]  /*08e0*/  FENCE.VIEW.ASYNC.S ;  /* 0x00000000000073c6 */ /* 0x000e260000000000 */
[----:B0-----:R-:W0:Y:S01]  /*08f0*/  @!UP0 SYNCS.EXCH.64 URZ, [UR6+0x110], UR4 ;  /* 0x00011004063f85b2 */ /* 0x001e220008000100 */
[----:B------:R-:W-:Y:S02]  /*0900*/  @P3 LEA.HI R0, R19, R19, RZ, 0x1 ;  /* 0x0000001313003211 */ /* 0x000fe400078f08ff */
[----:B------:R-:W-:Y:S02]  /*0910*/  UIADD3 UR12, -UR12, URZ, URZ ;  /* 0x0000003f0c0c7290 */ /* 0x000fe4000fffe13f */
[----:B------:R-:W-:Y:S02]  /*0920*/  @P3 SHF.R.S32.HI R0, RZ, 0x1, R0 ;  /* 0x00000001ff003819 */ /* 0x000fe40000011400 */
[----:B-1----:R-:W-:-:S02]  /*0930*/  ISETP.EQ.U32.AND P2, PT, R3, 0x1, PT ;  /* 0x000000010300780c */ /* 0x002fc40003f42070 */
[----:B------:R-:W-:Y:S01]  /*0940*/  SEL R3, RZ, 0x1, !P0 ;  /* 0x00000001ff037807 */ /* 0x000fe20004000000 */
[----:B------:R1:W2:Y:S01]  /*0950*/  @!UP1 SYNCS.EXCH.64 URZ, [UR6+0x118], UR4 ;  /* 0x00011804063f95b2 */ /* 0x0002a20008000100 */
[----:B------:R-:W-:Y:S01]  /*0960*/  NOP ;  /* 0x0000000000007918 */ /* 0x000fe20000000000 */
[----:B-1----:R-:W-:-:S06]  /*0970*/  UIMAD UR4, UR11, UR12, UR10 ;  /* 0x0000000c0b0472a4 */ /* 0x002fcc000f8e020a */
[----:B------:R-:W-:-:S04]  /*0980*/  @P3 ISETP.NE.AND P4, PT, R0, UR4, PT ;  /* 0x0000000400003c0c */ /* 0x000fc8000bf85270 */
[----:B------:R-:W-:-:S04]  /*0990*/  @P3 SEL R18, RZ, 0x1, P4 ;  /* 0x00000001ff123807 */ /* 0x000fc80002000000 */
[----:B------:R-:W-:Y:S01]  /*09a0*/  LOP3.LUT R18, R18, R3, RZ, 0xc0, !PT ;  /* 0x0000000312127212 */ /* 0x000fe200078ec0ff */
[----:B0-----:R-:W-:Y:S06]  /*09b0*/  @!P2 BRA `(.L_x_4) ;  /* 0x000000000008a947 */ /* 0x001fec0003800000 */
[----:B--2---:R-:W-:Y:S01]  /*09c0*/  UCGABAR_ARV ;  /* 0x00000000000079c7 */ /* 0x004fe20008000000 */
[----:B------:R-:W-:Y:S05]  /*09d0*/  BRA `(.L_x_5) ;  /* 0x0000000000047947 */ /* 0x000fea0003800000 */
.L_x_4:
[----:B--2---:R-:W-:Y:S01]  /*09e0*/  NOP ;  /* 0x0000000000007918 */ /* 0x004fe20000000000 */
.L_x_5:
[----:B------:R-:W-:Y:S01]  /*09f0*/  ULDC UR4, c[0x0][0x65c] ;  /* 0x0001970000047ab9 */ /* 0x000fe20000000800 */
[----:B------:R-:W-:Y:S01]  /*0a00*/  UMOV UR5, URZ ;  /* 0x0000003f00057c82 */ /* 0x000fe20008000000 */
[----:B------:R-:W-:-:S03]  /*0a10*/  UISETP.NE.AND UP0, UPT, UR4, 0x1, UPT ;  /* 0x000000010400788c */ /* 0x000fc6000bf05270 */
[----:B------:R-:W-:Y:S01]  /*0a20*/  UMOV UR4, UR13 ;  /* 0x0000000d00047c82 */ /* 0x000fe20008000000 */
[----:B------:R-:W-:Y:S02]  /*0a30*/  UP2UR UR46, UPR, URZ, 0x1 ;  /* 0x000000013f2e7883 */ /* 0x000fe40008000000 */
[----:B------:R-:W-:Y:S02]  /*0a40*/  PLOP3.LUT P3, PT, PT, PT, UP0, 0x80, 0x0 ;  /* 0x000000000000781c */ /* 0x000fe40003f6f008 */
[----:B------:R-:W-:Y:S02]  /*0a50*/  PLOP3.LUT P4, PT, PT, PT, UP0, 0x80, 0x0 ;  /* 0x000000000000781c */ /* 0x000fe40003f8f008 */
[----:B------:R-:W-:Y:S01]  /*0a60*/  PLOP3.LUT P5, PT, PT, PT, UP0, 0x80, 0x0 ;  /* 0x000000000000781c */ /* 0x000fe20003faf008 */
[----:B------:R-:W-:Y:S01]  /*0a70*/  @UP0 ULDC UR14, c[0x0][0x10] ;  /* 0x00000400000e0ab9 */ /* 0x000fe20000000800 */
[----:B------:R-:W-:Y:S01]  /*0a80*/  @UP0 UMOV UR6, UR10 ;  /* 0x0000000a00060c82 */ /* 0x000fe20008000000 */
[----:B------:R-:W-:Y:S01]  /*0a90*/  @UP0 UMOV UR7, URZ ;  /* 0x0000003f00070c82 */ /* 0x000fe20008000000 */
[----:B------:R-:W-:Y:S01]  /*0aa0*/  PLOP3.LUT P0, PT, PT, PT, UP0, 0x80, 0x0 ;  /* 0x000000000000781c */ /* 0x000fe20003f0f008 */
[----:B------:R-:W-:-:S03]  /*0ab0*/  @UP0 UIMAD.WIDE.U32 UR14, UR13, UR14, UR6 ;  /* 0x0000000e0d0e02a5 */ /* 0x000fc6000f8e0006 */
[----:B------:R-:W-:Y:S01]  /*0ac0*/  @!UP0 ULDC UR7, c[0x0][0xc] ;  /* 0x0000030000078ab9 */ /* 0x000fe20000000800 */
[----:B------:R-:W-:Y:S01]  /*0ad0*/  @UP0 UMOV UR6, URZ ;  /* 0x0000003f00060c82 */ /* 0x000fe20008000000 */
[----:B------:R-:W-:Y:S01]  /*0ae0*/  @!UP0 UIMAD.WIDE.U32 UR4, UR10, UR7, UR4 ;  /* 0x000000070a0482a5 */ /* 0x000fe2000f8e0004 */
[----:B------:R-:W-:Y:S01]  /*0af0*/  IMAD.U32 R17, RZ, RZ, UR15 ;  /* 0x0000000fff117e24 */ /* 0x000fe2000f8e00ff */
[----:B------:R-:W-:Y:S01]  /*0b00*/  @UP0 UIADD3 UR6, UR15, UR6, URZ ;  /* 0x000000060f060290 */ /* 0x000fe2000fffe03f */
[----:B------:R-:W-:-:S03]  /*0b10*/  IMAD.U32 R16, RZ, RZ, UR14 ;  /* 0x0000000eff107e24 */ /* 0x000fc6000f8e00ff */
[----:B------:R-:W-:Y:S02]  /*0b20*/  IMAD.U32 R4, RZ, RZ, UR4 ;  /* 0x00000004ff047e24 */ /* 0x000fe4000f8e00ff */
[----:B------:R-:W-:Y:S02]  /*0b30*/  IMAD.U32 R7, RZ, RZ, UR5 ;  /* 0x00000005ff077e24 */ /* 0x000fe4000f8e00ff */
[----:B------:R-:W-:Y:S02]  /*0b40*/  @P3 IMAD.U32 R17, RZ, RZ, UR6 ;  /* 0x00000006ff113e24 */ /* 0x000fe4000f8e00ff */
[----:B------:R-:W-:Y:S02]  /*0b50*/  IMAD.U32 R5, RZ, RZ, UR5 ;  /* 0x00000005ff057e24 */ /* 0x000fe4000f8e00ff */
[----:B------:R-:W-:Y:S02]  /*0b60*/  IMAD.U32 R6, RZ, RZ, UR4 ;  /* 0x00000004ff067e24 */ /* 0x000fe4000f8e00ff */
[----:B------:R-:W-:-:S02]  /*0b70*/  @!P4 IMAD.MOV.U32 R16, RZ, RZ, R4 ;  /* 0x000000ffff10c224 */ /* 0x000fc400078e0004 */
[----:B------:R-:W-:Y:S01]  /*0b80*/  @!P5 IMAD.MOV.U32 R17, RZ, RZ, R7 ;  /* 0x000000ffff11d224 */ /* 0x000fe200078e0007 */
[----:B------:R-:W-:Y:S06]  /*0b90*/  @!P2 BRA `(.L_x_6) ;  /* 0x00000000000ca947 */ /* 0x000fec0003800000 */
[----:B------:R-:W-:Y:S01]  /*0ba0*/  UCGABAR_WAIT ;  /* 0x0000000000007dc7 */ /* 0x000fe20008000000 */
[----:B------:R-:W-:Y:S01]  /*0bb0*/  CCTL.IVALL ;  /* 0x00000000ff00798f */ /* 0x000fe20002000000 */
[----:B------:R-:W-:Y:S05]  /*0bc0*/  BRA `(.L_x_7) ;  /* 0x0000000000047947 */ /* 0x000fea0003800000 */
.L_x_6:
[----:B------:R-:W-:Y:S06]  /*0bd0*/  BAR.SYNC.DEFER_BLOCKING 0x0 ;  /* 0x0000000000007b1d */ /* 0x000fec0000010000 */
.L_x_7:
[----:B------:R-:W-:Y:S05]  /*0be0*/  @!P1 BRA `(.L_x_8) ;  /* 0x000000b000389947 */ /* 0x000fea0003800000 */
[----:B------:R-:W-:-:S06]  /*0bf0*/  UISETP.GT.U32.AND UP0, UPT, UR16, 0x1, UPT ;  /* 0x000000011000788c */ /* 0x000fcc000bf04070 */
[----:B------:R-:W-:-:S13]  /*0c00*/  PLOP3.LUT P0, PT, PT, PT, UP0, 0x80, 0x0 ;  /* 0x000000000000781c */ /* 0x000fda0003f0f008 */
[----:B------:R-:W-:Y:S05]  /*0c10*/  @P0 EXIT ;  /* 0x000000000000094d */ /* 0x000fea0003800000 */
[----:B------:R-:W-:Y:S01]  /*0c20*/  ULDC.64 UR4, c[0x0][0x650] ;  /* 0x0001940000047ab9 */ /* 0x000fe20000000a00 */
[----:B------:R-:W-:Y:S01]  /*0c30*/  UMOV UR42, 0xffffffff ;  /* 0xffffffff002a7882 */ /* 0x000fe20000000000 */
[----:B------:R-:W-:Y:S01]  /*0c40*/  ISETP.GE.U32.AND P0, PT, R16, UR4, PT ;  /* 0x0000000410007c0c */ /* 0x000fe2000bf06070 */
[----:B------:R-:W-:Y:S01]  /*0c50*/  UMOV UR41, 0xffffffff ;  /* 0xffffffff00297882 */ /* 0x000fe20000000000 */
[----:B------:R-:W-:Y:S01]  /*0c60*/  UMOV UR43, 0xffffffff ;  /* 0xffffffff002b7882 */ /* 0x000fe20000000000 */
[----:B------:R-:W-:Y:S02]  /*0c70*/  PRMT R0, RZ, 0x7610, R0 ;  /* 0x00007610ff007816 */ /* 0x000fe40000000000 */
[----:B------:R-:W-:-:S13]  /*0c80*/  ISETP.GE.U32.AND.EX P0, PT, R17, UR5, PT, P0 ;  /* 0x0000000511007c0c */ /* 0x000fda000bf06100 */
[----:B------:R-:W-:Y:S05]  /*0c90*/  @P0 BRA `(.L_x_9) ;  /* 0x0000000400480947 */ /* 0x000fea0003800000 */
[----:B------:R-:W-:Y:S01]  /*0ca0*/  ULDC.64 UR16, c[0x0][0x628] ;  /* 0x00018a0000107ab9 */ /* 0x000fe20000000a00 */
[C---:B------:R-:W-:Y:S01]  /*0cb0*/  R2UR UR19, R16.reuse ;  /* 0x00000000101372ca */ /* 0x040fe200000e0000 */
[----:B------:R-:W-:Y:S01]  /*0cc0*/  ULDC UR18, c[0x0][0x630] ;  /* 0x00018c0000127ab9 */ /* 0x000fe20000000800 */
[----:B------:R-:W-:Y:S02]  /*0cd0*/  ISETP.NE.U32.AND P0, PT, RZ, UR16, PT ;  /* 0x00000010ff007c0c */ /* 0x000fe4000bf05070 */
[----:B------:R-:W-:Y:S02]  /*0ce0*/  R2UR UR4, R16 ;  /* 0x00000000100472ca */ /* 0x000fe400000e0000 */
[----:B------:R-:W-:Y:S02]  /*0cf0*/  ISETP.NE.AND.EX P0, PT, RZ, UR17, PT, P0 ;  /* 0x00000011ff007c0c */ /* 0x000fe4000bf05300 */
[----:B------:R-:W-:-:S11]  /*0d00*/  R2UR UR5, R17 ;  /* 0x00000000110572ca */ /* 0x000fd600000e0000 */
[----:B------:R-:W-:Y:S05]  /*0d10*/  @!P0 BRA `(.L_x_10) ;  /* 0x0000000000308947 */ /* 0x000fea0003800000 */
[----:B------:R-:W-:Y:S01]  /*0d20*/  R2UR UR4, R16 ;  /* 0x00000000100472ca */ /* 0x000fe200000e0000 */
[----:B------:R-:W-:Y:S01]  /*0d30*/  ULDC UR9, c[0x0][0x634] ;  /* 0x00018d0000097ab9 */ /* 0x000fe20000000800 */
[----:B------:R-:W-:-:S11]  /*0d40*/  R2UR UR13, R17 ;  /* 0x00000000110d72ca */ /* 0x000fd600000e0000 */
[----:B------:R-:W-:-:S04]  /*0d50*/  UIADD3 UR9, UP0, UR4, UR9, URZ ;  /* 0x0000000904097290 */ /* 0x000fc8000ff1e03f */
[----:B------:R-:W-:-:S04]  /*0d60*/  UIADD3.X UR13, URZ, UR13, URZ, UP0, !UPT ;  /* 0x0000000d3f0d7290 */ /* 0x000fc800087fe43f */
[----:B------:R-:W-:-:S04]  /*0d70*/  UIMAD.WIDE.U32 UR4, UR13, UR16, URZ ;  /* 0x000000100d0472a5 */ /* 0x000fc8000f8e003f */
[----:B------:R-:W-:Y:S02]  /*0d80*/  UIMAD.WIDE.U32 UR6, UP0, UR9, UR17, UR4 ;  /* 0x00000011090672a5 */ /* 0x000fe4000f800004 */
[----:B------:R-:W-:Y:S02]  /*0d90*/  UIMAD.WIDE.U32 UR4, UR9, UR16, URZ ;  /* 0x00000010090472a5 */ /* 0x000fe4000f8e003f */
[----:B------:R-:W-:Y:S02]  /*0da0*/  UIADD3.X UR15, URZ, URZ, URZ, UP0, !UPT ;  /* 0x0000003f3f0f7290 */ /* 0x000fe400087fe43f */
[----:B------:R-:W-:Y:S01]  /*0db0*/  UIADD3 URZ, UP0, UR5, UR6, URZ ;  /* 0x00000006053f7290 */ /* 0x000fe2000ff1e03f */
[----:B------:R-:W-:-:S03]  /*0dc0*/  UMOV UR14, UR7 ;  /* 0x00000007000e7c82 */ /* 0x000fc60008000000 */
[----:B------:R-:W-:-:S12]  /*0dd0*/  UIMAD.WIDE.U32.X UR4, UR13, UR17, UR14, UP0 ;  /* 0x000000110d0472a5 */ /* 0x000fd800080e040e */
.L_x_10:
[----:B------:R-:W-:Y:S01]  /*0de0*/  USHF.R.U64 UR43, UR4, UR18, UR5 ;  /* 0x00000012042b7299 */ /* 0x000fe20008001205 */
[----:B------:R-:W-:Y:S01]  /*0df0*/  R2UR UR7, R17 ;  /* 0x00000000110772ca */ /* 0x000fe200000e0000 */
[----:B------:R-:W-:Y:S02]  /*0e00*/  USHF.R.U32.HI UR4, URZ, UR18, UR5 ;  /* 0x000000123f047299 */ /* 0x000fe40008011605 */
[----:B------:R-:W-:Y:S01]  /*0e10*/  UIADD3 UR5, UP0, URZ, -UR43, URZ ;  /* 0x8000002b3f057290 */ /* 0x000fe2000ff1e03f */
[----:B------:R-:W-:Y:S01]  /*0e20*/  ULDC.64 UR14, c[0x0][0x620] ;  /* 0x00018800000e7ab9 */ /* 0x000fe20000000a00 */
[----:B------:R-:W-:Y:S02]  /*0e30*/  UMOV UR6, UR19 ;  /* 0x0000001300067c82 */ /* 0x000fe40008000000 */
[----:B------:R-:W-:Y:S01]  /*0e40*/  UIADD3.X UR4, URZ, ~UR4, URZ, UP0, !UPT ;  /* 0x800000043f047290 */ /* 0x000fe200087fe43f */
[----:B------:R-:W-:Y:S01]  /*0e50*/  ULDC UR9, c[0x0][0x618] ;  /* 0x0001860000097ab9 */ /* 0x000fe20000000800 */
[----:B------:R-:W-:-:S02]  /*0e60*/  UIMAD UR12, UR11, UR12, UR10 ;  /* 0x0000000c0b0c72a4 */ /* 0x000fc4000f8e020a */
[----:B------:R-:W-:Y:S02]  /*0e70*/  UIMAD UR4, UR4, UR14, URZ ;  /* 0x0000000e040472a4 */ /* 0x000fe4000f8e023f */
[----:B------:R-:W-:Y:S02]  /*0e80*/  UIMAD.WIDE.U32 UR6, UR5, UR14, UR6 ;  /* 0x0000000e050672a5 */ /* 0x000fe4000f8e0006 */
[----:B------:R-:W-:Y:S01]  /*0e90*/  UIMAD UR4, UR5, UR15, UR4 ;  /* 0x0000000f050472a4 */ /* 0x000fe2000f8e0204 */
[----:B------:R-:W-:Y:S01]  /*0ea0*/  ULDC UR10, c[0x0][0x608] ;  /* 0x00018200000a7ab9 */ /* 0x000fe20000000800 */
[----:B------:R-:W-:Y:S02]  /*0eb0*/  ULDC UR18, c[0x0][0x658] ;  /* 0x0001960000127ab9 */ /* 0x000fe40000000800 */
[----:B------:R-:W-:Y:S01]  /*0ec0*/  UIADD3 UR7, UR7, UR4, URZ ;  /* 0x0000000407077290 */ /* 0x000fe2000fffe03f */
[----:B------:R-:W-:Y:S02]  /*0ed0*/  UMOV UR11, 0xffffffff ;  /* 0xffffffff000b7882 */ /* 0x000fe40000000000 */
[----:B------:R-:W-:Y:S01]  /*0ee0*/  ULDC.64 UR4, c[0x0][0x640] ;  /* 0x0001900000047ab9 */ /* 0x000fe20000000a00 */
[----:B------:R-:W-:Y:S01]  /*0ef0*/  USHF.R.U64 UR16, UR6, UR9, UR7 ;  /* 0x0000000906107299 */ /* 0x000fe20008001207 */
[----:B------:R-:W-:Y:S01]  /*0f00*/  ISETP.NE.U32.AND P0, PT, RZ, UR4, PT ;  /* 0x00000004ff007c0c */ /* 0x000fe2000bf05070 */
[----:B------:R-:W-:-:S02]  /*0f10*/  USHF.R.U32.HI UR7, URZ, UR9, UR7 ;  /* 0x000000093f077299 */ /* 0x000fc40008011607 */
[----:B------:R-:W-:Y:S01]  /*0f20*/  USHF.L.U32 UR6, UR11, UR18, URZ ;  /* 0x000000120b067299 */ /* 0x000fe2000800063f */
[----:B------:R-:W-:Y:S01]  /*0f30*/  ISETP.NE.AND.EX P0, PT, RZ, UR5, PT, P0 ;  /* 0x00000005ff007c0c */ /* 0x000fe2000bf05300 */
[----:B------:R-:W-:Y:S02]  /*0f40*/  USHF.R.U64 UR22, UR16, UR10, UR7 ;  /* 0x0000000a10167299 */ /* 0x000fe40008001207 */
[----:B------:R-:W-:Y:S02]  /*0f50*/  USHF.R.U32.HI UR7, URZ, UR10, UR7 ;  /* 0x0000000a3f077299 */ /* 0x000fe40008011607 */
[----:B------:R-:W-:Y:S02]  /*0f60*/  UISETP.NE.AND UP1, UPT, UR46, URZ, UPT ;  /* 0x0000003f2e00728c */ /* 0x000fe4000bf25270 */
[----:B------:R-:W-:Y:S01]  /*0f70*/  USHF.R.U64 UR23, UR22, UR18, UR7 ;  /* 0x0000001216177299 */ /* 0x000fe20008001207 */
[----:B------:R-:W-:Y:S01]  /*0f80*/  ULDC UR17, c[0x0][0x600] ;  /* 0x0001800000117ab9 */ /* 0x000fe20000000800 */
[----:B------:R-:W-:-:S02]  /*0f90*/  ULOP3.LUT UR13, URZ, UR6, URZ, 0x33, !UPT ;  /* 0x000000063f0d7292 */ /* 0x000fc4000f8e333f */
[----:B------:R-:W-:Y:S02]  /*0fa0*/  UIADD3 UR15, UR17, -0x1, URZ ;  /* 0xffffffff110f7890 */ /* 0x000fe4000fffe03f */
[----:B------:R-:W-:Y:S02]  /*0fb0*/  USEL UR12, UR8, UR12, !UP1 ;  /* 0x0000000c080c7287 */ /* 0x000fe4000c800000 */
[----:B------:R-:W-:Y:S01]  /*0fc0*/  USHF.R.U32.HI UR7, URZ, UR18, UR7 ;  /* 0x000000123f077299 */ /* 0x000fe20008011607 */
[----:B------:R-:W-:Y:S01]  /*0fd0*/  ULDC UR19, c[0x0][0x648] ;  /* 0x0001920000137ab9 */ /* 0x000fe20000000800 */
[----:B------:R-:W-:Y:S01]  /*0fe0*/  ULDC UR20, c[0x0][0x638] ;  /* 0x00018e0000147ab9 */ /* 0x000fe20000000800 */
[----:B------:R-:W-:Y:S01]  /*0ff0*/  UMOV UR21, 0x1 ;  /* 0x0000000100157882 */ /* 0x000fe20000000000 */
[----:B------:R-:W-:Y:S01]  /*1000*/  UMOV UR6, UR23 ;  /* 0x0000001700067c82 */ /* 0x000fe20008000000 */
[----:B------:R-:W-:Y:S07]  /*1010*/  @!P0 BRA `(.L_x_11) ;  /* 0x0000000000308947 */ /* 0x000fee0003800000 */
[----:B------:R-:W-:Y:S02]  /*1020*/  ULDC UR10, c[0x0][0x64c] ;  /* 0x00019300000a7ab9 */ /* 0x000fe40000000800 */
        /* <DEDUP_REMOVED lines=8> */
[----:B------:R-:W-:-:S07]  /*10b0*/  UIMAD.WIDE.U32.X UR4, UR14, UR5, UR10, UP0 ;  /* 0x000000050e0472a5 */ /* 0x000fce00080e040a */
[----:B------:R-:W-:Y:S01]  /*10c0*/  UMOV UR6, UR4 ;  /* 0x0000000400067c82 */ /* 0x000fe20008000000 */
[----:B------:R-:W-:-:S05]  /*10d0*/  UMOV UR7, UR5 ;  /* 0x0000000500077c82 */ /* 0x000fca0008000000 */
.L_x_11:
[----:B------:R-:W-:Y:S01]  /*10e0*/  USHF.R.U64 UR5, UR6, UR19, UR7 ;  /* 0x0000001306057299 */ /* 0x000fe20008001207 */
[----:B------:R-:W-:Y:S01]  /*10f0*/  IMAD.MOV.U32 R0, RZ, RZ, 0x1 ;  /* 0x00000001ff007424 */ /* 0x000fe200078e00ff */
[----:B------:R-:W-:Y:S02]  /*1100*/  USHF.L.U32 UR4, UR21, UR18, URZ ;  /* 0x0000001215047299 */ /* 0x000fe4000800063f */
[----:B------:R-:W-:Y:S02]  /*1110*/  ULOP3.LUT UR13, UR22, UR13, URZ, 0xc0, !UPT ;  /* 0x0000000d160d7292 */ /* 0x000fe4000f8ec03f */
[----:B------:R-:W-:Y:S02]  /*1120*/  UIADD3 UR6, -UR5, URZ, URZ ;  /* 0x0000003f05067290 */ /* 0x000fe4000fffe13f */
[----:B------:R-:W-:Y:S02]  /*1130*/  UIMAD UR13, UR4, UR5, UR13 ;  /* 0x00000005040d72a4 */ /* 0x000fe4000f8e020d */
[----:B------:R-:W-:-:S02]  /*1140*/  ULOP3.LUT UR15, UR16, UR15, URZ, 0xc0, !UPT ;  /* 0x0000000f100f7292 */ /* 0x000fc4000f8ec03f */
[----:B------:R-:W-:Y:S01]  /*1150*/  UIMAD UR4, UR6, UR20, UR23 ;  /* 0x00000014060472a4 */ /* 0x000fe2000f8e0217 */
[----:B------:R-:W-:Y:S01]  /*1160*/  ULDC UR5, c[0x0][0x610] ;  /* 0x0001840000057ab9 */ /* 0x000fe20000000800 */
[----:B------:R-:W-:Y:S02]  /*1170*/  UISETP.NE.AND UP0, UPT, UR46, URZ, UPT ;  /* 0x0000003f2e00728c */ /* 0x000fe4000bf05270 */
[----:B------:R-:W-:Y:S02]  /*1180*/  UIMAD UR12, UR13, UR5, UR12 ;  /* 0x000000050d0c72a4 */ /* 0x000fe4000f8e020c */
[----:B------:R-:W-:-:S04]  /*1190*/  UIMAD UR4, UR4, UR17, UR15 ;  /* 0x00000011040472a4 */ /* 0x000fc8000f8e020f */
[----:B------:R-:W-:Y:S02]  /*11a0*/  USEL UR41, UR4, UR12, !UP0 ;  /* 0x0000000c04297287 */ /* 0x000fe4000c000000 */
[----:B------:R-:W-:-:S12]  /*11b0*/  USEL UR42, UR12, UR4, !UP0 ;  /* 0x000000040c2a7287 */ /* 0x000fd8000c000000 */
.L_x_9:
[----:B------:R-:W-:-:S08]  /*11c0*/  NOP ;  /* 0x0000000000007918 */ /* 0x000fd00000000000 */
[----:B------:R-:W0:Y:S02]  /*11d0*/  USETMAXREG.TRY_ALLOC.CTAPOOL UP0, 0xe8 ;  /* 0x000000e8000079c8 */ /* 0x000e240008000600 */
[----:B0-----:R-:W-:-:S13]  /*11e0*/  PLOP3.LUT P0, PT, PT, PT, UP0, 0x80, 0x0 ;  /* 0x000000000000781c */ /* 0x001fda0003f0f008 */
[----:B------:R-:W-:Y:S05]  /*11f0*/  @!P0 BRA `(.L_x_9) ;  /* 0xfffffffc00f08947 */ /* 0x000fea000383ffff */
[----:B------:R-:W-:Y:S01]  /*1200*/  ULDC.64 UR4, c[0x0][0x598] ;  /* 0x0001660000047ab9 */ /* 0x000fe20000000a00 */
[----:B------:R-:W-:Y:S01]  /*1210*/  ULDC.64 UR36, c[0x0][0x208] ;  /* 0x0000820000247ab9 */ /* 0x000fe20000000a00 */
[----:B------:R-:W-:-:S04]  /*1220*/  ISETP.NE.U32.AND P0, PT, RZ, UR4, PT ;  /* 0x00000004ff007c0c */ /* 0x000fc8000bf05070 */
[----:B------:R-:W-:-:S13]  /*1230*/  ISETP.NE.AND.EX P0, PT, RZ, UR5, PT, P0 ;  /* 0x00000005ff007c0c */ /* 0x000fda000bf05300 */
[----:B------:R-:W-:Y:S05]  /*1240*/  @!P0 BRA `(.L_x_12) ;  /* 0x00000000001c8947 */ /* 0x000fea0003800000 */
[----:B------:R-:W0:Y:S02]  /*1250*/  LDC.64 R4, c[0x0][0x598] ;  /* 0x00016600ff047b82 */ /* 0x000e240000000a00 */
[----:B0-----:R-:W2:Y:S02]  /*1260*/  LDG.E.64 R4, desc[UR36][R4.64] ;  /* 0x0000002404047981 */ /* 0x001ea4000c1e1b00 */
[----:B--2---:R-:W-:-:S04]  /*1270*/  ISETP.NE.U32.AND P0, PT, R4, RZ, PT ;  /* 0x000000ff0400720c */ /* 0x004fc80003f05070 */
[----:B------:R-:W-:-:S13]  /*1280*/  ISETP.NE.AND.EX P0, PT, R5, RZ, PT, P0 ;  /* 0x000000ff0500720c */ /* 0x000fda0003f05300 */
[----:B------:R-:W-:Y:S05]  /*1290*/  @!P0 BRA `(.L_x_12) ;  /* 0x0000000000088947 */ /* 0x000fea0003800000 */
[----:B------:R0:W5:Y:S01]  /*12a0*/  LD.E R23, desc[UR36][R4.64] ;  /* 0x0000002404177980 */ /* 0x000162000c101900 */
[----:B------:R-:W-:Y:S05]  /*12b0*/  BRA `(.L_x_13) ;  /* 0x0000000000247947 */ /* 0x000fea0003800000 */
.L_x_12:
[----:B------:R-:W-:Y:S02]  /*12c0*/  ULDC.64 UR4, c[0x0][0x588] ;  /* 0x0001620000047ab9 */ /* 0x000fe40000000a00 */
[----:B------:R-:W-:-:S04]  /*12d0*/  ISETP.NE.U32.AND P0, PT, RZ, UR4, PT ;  /* 0x00000004ff007c0c */ /* 0x000fc8000bf05070 */
[----:B------:R-:W-:-:S13]  /*12e0*/  ISETP.NE.AND.EX P0, PT, RZ, UR5, PT, P0 ;  /* 0x00000005ff007c0c */ /* 0x000fda000bf05300 */
[----:B------:R-:W-:Y:S05]  /*12f0*/  @!P0 BRA `(.L_x_14) ;  /* 0x00000000000c8947 */ /* 0x000fea0003800000 */
[----:B------:R-:W0:Y:S02]  /*1300*/  LDC.64 R4, c[0x0][0x588] ;  /* 0x00016200ff047b82 */ /* 0x000e240000000a00 */
[----:B0-----:R1:W5:Y:S01]  /*1310*/  LDG.E R23, desc[UR36][R4.64] ;  /* 0x0000002404177981 */ /* 0x001362000c1e1900 */
[----:B------:R-:W-:Y:S05]  /*1320*/  BRA `(.L_x_13) ;  /* 0x0000000000087947 */ /* 0x000fea0003800000 */
.L_x_14:
[----:B------:R-:W-:Y:S02]  /*1330*/  ULDC UR4, c[0x0][0x580] ;  /* 0x0001600000047ab9 */ /* 0x000fe40000000800 */
[----:B------:R-:W-:-:S07]  /*1340*/  IMAD.U32 R23, RZ, RZ, UR4 ;  /* 0x00000004ff177e24 */ /* 0x000fce000f8e00ff */
.L_x_13:
[----:B------:R-:W-:Y:S02]  /*1350*/  ULDC.64 UR4, c[0x0][0x5a0] ;  /* 0x0001680000047ab9 */ /* 0x000fe40000000a00 */
[----:B------:R-:W-:-:S04]  /*1360*/  ISETP.NE.U32.AND P0, PT, RZ, UR4, PT ;  /* 0x00000004ff007c0c */ /* 0x000fc8000bf05070 */
[----:B------:R-:W-:-:S13]  /*1370*/  ISETP.NE.AND.EX P0, PT, RZ, UR5, PT, P0 ;  /* 0x00000005ff007c0c */ /* 0x000fda000bf05300 */
[----:B------:R-:W-:Y:S05]  /*1380*/  @!P0 BRA `(.L_x_15) ;  /* 0x00000000001c8947 */ /* 0x000fea0003800000 */
[----:B01----:R-:W0:Y:S02]  /*1390*/  LDC.64 R4, c[0x0][0x5a0] ;  /* 0x00016800ff047b82 */ /* 0x003e240000000a00 */
[----:B0-----:R-:W2:Y:S02]  /*13a0*/  LDG.E.64 R4, desc[UR36][R4.64] ;  /* 0x0000002404047981 */ /* 0x001ea4000c1e1b00 */
[----:B--2---:R-:W-:-:S04]  /*13b0*/  ISETP.NE.U32.AND P0, PT, R4, RZ, PT ;  /* 0x000000ff0400720c */ /* 0x004fc80003f05070 */
[----:B------:R-:W-:-:S13]  /*13c0*/  ISETP.NE.AND.EX P0, PT, R5, RZ, PT, P0 ;  /* 0x000000ff0500720c */ /* 0x000fda0003f05300 */
[----:B------:R-:W-:Y:S05]  /*13d0*/  @!P0 BRA `(.L_x_15) ;  /* 0x0000000000088947 */ /* 0x000fea0003800000 */
[----:B------:R0:W5:Y:S01]  /*13e0*/  LD.E R22, desc[UR36][R4.64] ;  /* 0x0000002404167980 */ /* 0x000162000c101900 */
[----:B------:R-:W-:Y:S05]  /*13f0*/  BRA `(.L_x_16) ;  /* 0x0000000000247947 */ /* 0x000fea0003800000 */
.L_x_15:
[----:B------:R-:W-:Y:S02]  /*1400*/  ULDC.64 UR4, c[0x0][0x590] ;  /* 0x0001640000047ab9 */ /* 0x000fe40000000a00 */
[----:B------:R-:W-:-:S04]  /*1410*/  ISETP.NE.U32.AND P0, PT, RZ, UR4, PT ;  /* 0x00000004ff007c0c */ /* 0x000fc8000bf05070 */
[----:B------:R-:W-:-:S13]  /*1420*/  ISETP.NE.AND.EX P0, PT, RZ, UR5, PT, P0 ;  /* 0x00000005ff007c0c */ /* 0x000fda000bf05300 */
[----:B------:R-:W-:Y:S05]  /*1430*/  @!P0 BRA `(.L_x_17) ;  /* 0x00000000000c8947 */ /* 0x000fea0003800000 */
[----:B01----:R-:W0:Y:S02]  /*1440*/  LDC.64 R4, c[0x0][0x590] ;  /* 0x00016400ff047b82 */ /* 0x003e240000000a00 */
[----:B0-----:R1:W5:Y:S01]  /*1450*/  LDG.E R22, desc[UR36][R4.64] ;  /* 0x0000002404167981 */ /* 0x001362000c1e1900 */
[----:B------:R-:W-:Y:S05]  /*1460*/  BRA `(.L_x_16) ;  /* 0x0000000000087947 */ /* 0x000fea0003800000 */
.L_x_17:
[----:B------:R-:W-:Y:S02]  /*1470*/  ULDC UR4, c[0x0][0x584] ;  /* 0x0001610000047ab9 */ /* 0x000fe40000000800 */
[----:B------:R-:W-:-:S07]  /*1480*/  IMAD.U32 R22, RZ, RZ, UR4 ;  /* 0x00000004ff167e24 */ /* 0x000fce000f8e00ff */
.L_x_16:
[----:B------:R-:W-:-:S13]  /*1490*/  LOP3.LUT P0, RZ, R0, 0xff, RZ, 0xc0, !PT ;  /* 0x000000ff00ff7812 */ /* 0x000fda000780c0ff */
[----:B------:R-:W-:Y:S05]  /*14a0*/  @!P0 EXIT ;  /* 0x000000000000894d */ /* 0x000fea0003800000 */
[----:B------:R-:W-:Y:S01]  /*14b0*/  ULDC UR4, c[0x0][0x28c] ;  /* 0x0000a30000047ab9 */ /* 0x000fe20000000800 */
[----:B------:R-:W-:Y:S01]  /*14c0*/  UMOV UR38, URZ ;  /* 0x0000003f00267c82 */ /* 0x000fe20008000000 */
[----:B------:R-:W-:Y:S01]  /*14d0*/  UIADD3 UR4, UR4, 0x1f, URZ ;  /* 0x0000001f04047890 */ /* 0x000fe2000fffe03f */
[----:B------:R-:W-:-:S03]  /*14e0*/  UMOV UR39, URZ ;  /* 0x0000003f00277c82 */ /* 0x000fc60008000000 */
[----:B------:R-:W-:-:S04]  /*14f0*/  USHF.R.S32.HI UR5, URZ, 0x1f, UR4 ;  /* 0x0000001f3f057899 */ /* 0x000fc80008011404 */
[----:B------:R-:W-:-:S04]  /*1500*/  ULEA.HI UR5, UR5, UR4, URZ, 0x5 ;  /* 0x0000000405057291 */ /* 0x000fc8000f8f283f */
[----:B------:R-:W-:-:S12]  /*1510*/  USHF.R.S32.HI UR44, URZ, 0x5, UR5 ;  /* 0x000000053f2c7899 */ /* 0x000fd80008011405 */
.L_x_423:
[----:B------:R-:W-:Y:S01]  /*1520*/  LOP3.LUT R0, R2, 0x80, RZ, 0xc0, !PT ;  /* 0x0000008002007812 */ /* 0x000fe200078ec0ff */
[----:B------:R-:W2:Y:S01]  /*1530*/  S2UR UR7, SR_CgaCtaId ;  /* 0x00000000000779c3 */ /* 0x000ea20000008800 */
[----:B------:R-:W-:Y:S02]  /*1540*/  UMOV UR6, 0x400 ;  /* 0x0000040000067882 */ /* 0x000fe40000000000 */
[----:B------:R-:W-:-:S06]  /*1550*/  SHF.R.U32.HI R0, RZ, 0x7, R0 ;  /* 0x00000007ff007819 */ /* 0x000fcc0000011600 */
[----:B---3--:R-:W3:Y:S01]  /*1560*/  SHFL.IDX PT, R0, R0, RZ, 0x1f ;  /* 0x00001fff00007589 */ /* 0x008ee200000e0000 */
[----:B--2---:R-:W-:Y:S01]  /*1570*/  ULEA UR6, UR7, UR6, 0x18 ;  /* 0x0000000607067291 */ /* 0x004fe2000f8ec03f */
[----:B---3--:R-:W-:-:S13]  /*1580*/  R2UR UR4, R0 ;  /* 0x00000000000472ca */ /* 0x008fda00000e0000 */
[----:B------:R-:W-:-:S04]  /*1590*/  ULEA.HI UR5, UR4, UR4, URZ, 0x1 ;  /* 0x0000000404057291 */ /* 0x000fc8000f8f083f */
[----:B------:R-:W-:-:S04]  /*15a0*/  ULOP3.LUT UR5, UR5, 0x1ffffe, URZ, 0xc0, !UPT ;  /* 0x001ffffe05057892 */ /* 0x000fc8000f8ec03f */
[----:B------:R-:W-:-:S03]  /*15b0*/  UIADD3 UR5, UR4, -UR5, URZ ;  /* 0x8000000504057290 */ /* 0x000fc6000fffe03f */
[----:B------:R-:W-:Y:S01]  /*15c0*/  ULDC UR4, c[0x0][0x28c] ;  /* 0x0000a30000047ab9 */ /* 0x000fe20000000800 */
[----:B------:R-:W-:Y:S01]  /*15d0*/  ULEA UR5, UR5, UR6, 0xb ;  /* 0x0000000605057291 */ /* 0x000fe2000f8e583f */
[----:B------:R-:W-:-:S03]  /*15e0*/  ISETP.LT.AND P0, PT, RZ, UR4, PT ;  /* 0x00000004ff007c0c */ /* 0x000fc6000bf01270 */
[----:B------:R-:W-:-:S04]  /*15f0*/  UIADD3 UR5, UR5, 0x200, URZ ;  /* 0x0000020005057890 */ /* 0x000fc8000fffe03f */
[----:B------:R-:W-:-:S04]  /*1600*/  USHF.R.U32.HI UR5, URZ, 0x4, UR5 ;  /* 0x000000043f057899 */ /* 0x000fc80008011605 */
[----:B------:R-:W-:-:S04]  /*1610*/  ULOP3.LUT UR5, UR5, 0x3fff, URZ, 0xc0, !UPT ;  /* 0x00003fff05057892 */ /* 0x000fc8000f8ec03f */
[----:B------:R-:W-:Y:S01]  /*1620*/  ULOP3.LUT UR45, UR5, 0x10000, URZ, 0xfc, !UPT ;  /* 0x00010000052d7892 */ /* 0x000fe2000f8efc3f */
[----:B-1--4-:R-:W-:Y:S11]  /*1630*/  @P0 BRA `(.L_x_18) ;  /* 0x0000000000400947 */ /* 0x012ff60003800000 */
[----:B------:R-:W-:Y:S01]  /*1640*/  MOV R0, 0x0 ;  /* 0x0000000000007802 */ /* 0x000fe20000000f00 */
[----:B------:R-:W-:Y:S01]  /*1650*/  ULDC.64 UR4, c[0x4][0x68] ;  /* 0x01001a0000047ab9 */ /* 0x000fe20000000a00 */
[----:B------:R-:W-:Y:S01]  /*1660*/  ULDC.64 UR6, c[0x4][0x8] ;  /* 0x0100020000067ab9 */ /* 0x000fe20000000a00 */
[----:B01----:R-:W-:Y:S01]  /*1670*/  IMAD.U32 R4, RZ, RZ, UR4 ;  /* 0x00000004ff047e24 */ /* 0x003fe2000f8e00ff */
[----:B------:R0:W1:Y:S01]  /*1680*/  LDC.64 R14, c[0x4][R0] ;  /* 0x01000000000e7b82 */ /* 0x0000620000000a00 */
[----:B------:R-:W-:Y:S01]  /*1690*/  IMAD.U32 R5, RZ, RZ, UR5 ;  /* 0x00000005ff057e24 */ /* 0x000fe2000f8e00ff */
[----:B------:R-:W-:Y:S01]  /*16a0*/  ULDC.64 UR4, c[0x4][0x70] ;  /* 0x01001c0000047ab9 */ /* 0x000fe20000000a00 */
[----:B------:R-:W-:Y:S02]  /*16b0*/  IMAD.U32 R10, RZ, RZ, UR6 ;  /* 0x00000006ff0a7e24 */ /* 0x000fe4000f8e00ff */
[----:B------:R-:W-:Y:S02]  /*16c0*/  IMAD.U32 R6, RZ, RZ, UR4 ;  /* 0x00000004ff067e24 */ /* 0x000fe4000f8e00ff */
[----:B------:R-:W-:-:S02]  /*16d0*/  IMAD.U32 R7, RZ, RZ, UR5 ;  /* 0x00000005ff077e24 */ /* 0x000fc4000f8e00ff */
[----:B------:R-:W-:Y:S02]  /*16e0*/  IMAD.U32 R11, RZ, RZ, UR7 ;  /* 0x00000007ff0b7e24 */ /* 0x000fe4000f8e00ff */
[----:B------:R-:W-:Y:S02]  /*16f0*/  IMAD.MOV.U32 R8, RZ, RZ, 0x1e1 ;  /* 0x000001e1ff087424 */ /* 0x000fe400078e00ff */
[----:B------:R-:W-:Y:S02]  /*1700*/  IMAD.MOV.U32 R12, RZ, RZ, 0x1 ;  /* 0x00000001ff0c7424 */ /* 0x000fe400078e00ff */
[----:B0-----:R-:W-:-:S07]  /*1710*/  IMAD.MOV.U32 R13, RZ, RZ, RZ ;  /* 0x000000ffff0d7224 */ /* 0x001fce00078e00ff */
[----:B------:R-:W-:-:S07]  /*1720*/  LEPC R20, `(.L_x_18) ;  /* 0x000000001014794e */ /* 0x000fce0000000000 */
[----:B-1---5:R-:W-:Y:S05]  /*1730*/  CALL.ABS.NOINC R14 ;  /* 0x000000000e007343 */ /* 0x022fea0003c00000 */
.L_x_18:
[----:B------:R-:W-:-:S06]  /*1740*/  ULOP3.LUT UR4, UR40, 0x1, URZ, 0xfc, !UPT ;  /* 0x0000000128047892 */ /* 0x000fcc000f8efc3f */
[----:B------:R-:W-:-:S05]  /*1750*/  IMAD.U32 R0, RZ, RZ, UR4 ;  /* 0x00000004ff007e24 */ /* 0x000fca000f8e00ff */
[----:B------:R-:W-:-:S13]  /*1760*/  ISETP.NE.AND P0, PT, R0, 0x3, PT ;  /* 0x000000030000780c */ /* 0x000fda0003f05270 */
[----:B------:R-:W-:Y:S05]  /*1770*/  @!P0 BRA `(.L_x_19) ;  /* 0x0000000000048947 */ /* 0x000fea0003800000 */
[----:B------:R-:W-:Y:S01]  /*1780*/  BPT.TRAP 0x1 ;  /* 0x000000040000795c */ /* 0x000fe20000300000 */
.L_x_19:
[----:B------:R-:W2:Y:S01]  /*1790*/  S2UR UR5, SR_CgaCtaId ;  /* 0x00000000000579c3 */ /* 0x000ea20000008800 */
[----:B------:R-:W-:Y:S01]  /*17a0*/  UMOV UR4, 0x400 ;  /* 0x0000040000047882 */ /* 0x000fe20000000000 */
[----:B------:R-:W-:Y:S02]  /*17b0*/  IMAD.U32 R0, RZ, RZ, UR38 ;  /* 0x00000026ff007e24 */ /* 0x000fe4000f8e00ff */
[----:B------:R-:W-:-:S03]  /*17c0*/  IMAD.U32 R3, RZ, RZ, UR39 ;  /* 0x00000027ff037e24 */ /* 0x000fc6000f8e00ff */
[----:B------:R-:W-:Y:S01]  /*17d0*/  SHF.L.U32 R0, R0, 0x1f, RZ ;  /* 0x0000001f00007819 */ /* 0x000fe200000006ff */
[----:B--2---:R-:W-:-:S06]  /*17e0*/  ULEA UR4, UR5, UR4, 0x18 ;  /* 0x0000000405047291 */ /* 0x004fcc000f8ec03f */
[----:B------:R-:W-:-:S04]  /*17f0*/  IMAD.U32 R6, RZ, RZ, UR4 ;  /* 0x00000004ff067e24 */ /* 0x000fc8000f8e00ff */
[----:B------:R-:W-:-:S04]  /*1800*/  IMAD R3, R3, 0x8, R6 ;  /* 0x0000000803037824 */ /* 0x000fc800078e0206 */
[----:B------:R2:W3:Y:S01]  /*1810*/  SYNCS.PHASECHK.TRANS64.TRYWAIT P1, [R3+URZ], R0 ;  /* 0x00000000030075a7 */ /* 0x0004e2000802017f */
[----:B------:R-:W-:Y:S05]  /*1820*/  @!P0 BRA `(.L_x_20) ;  /* 0x0000000000048947 */ /* 0x000fea0003800000 */
[----:B------:R-:W-:Y:S01]  /*1830*/  BPT.TRAP 0x1 ;  /* 0x000000040000795c */ /* 0x000fe20000300000 */
.L_x_20:
[----:B---3--:R-:W-:Y:S05]  /*1840*/  @P1 BRA `(.L_x_21) ;  /* 0x0000000000081947 */ /* 0x008fea0003800000 */
[----:B------:R-:W3:Y:S02]  /*1850*/  SYNCS.PHASECHK.TRANS64.TRYWAIT P1, [R3+URZ], R0 ;  /* 0x00000000030075a7 */ /* 0x000ee4000802017f */
[----:B---3--:R-:W-:Y:S05]  /*1860*/  @!P1 BRA `(.L_x_22) ;  /* 0x000000c000789947 */ /* 0x008fea0003800000 */
.L_x_21:
[----:B------:R-:W-:-:S04]  /*1870*/  UISETP.LT.AND UP0, UPT, UR44, 0x1, UPT ;  /* 0x000000012c00788c */ /* 0x000fc8000bf01270 */
[----:B------:R-:W-:-:S06]  /*1880*/  USEL UR4, UR44, 0x1, UP0 ;  /* 0x000000012c047887 */ /* 0x000fcc0008000000 */
[----:B--23--:R-:W-:Y:S01]  /*1890*/  IMAD.U32 R0, RZ, RZ, UR4 ;  /* 0x00000004ff007e24 */ /* 0x00cfe2000f8e00ff */
[----:B------:R-:W-:Y:S05]  /*18a0*/  WARPSYNC.ALL ;  /* 0x0000000000007948 */ /* 0x000fea0003800000 */
[----:B------:R-:W-:-:S04]  /*18b0*/  IADD3 R0, -R0, UR44, RZ ;  /* 0x0000002c00007c10 */ /* 0x000fc8000fffe1ff */
[----:B------:R-:W-:Y:S02]  /*18c0*/  ISETP.GE.AND P1, PT, R0, 0x1, PT ;  /* 0x000000010000780c */ /* 0x000fe40003f26270 */
[----:B------:R-:W-:Y:S01]  /*18d0*/  R2UR UR4, R6 ;  /* 0x00000000060472ca */ /* 0x000fe200000e0000 */
[----:B------:R-:W-:Y:S01]  /*18e0*/  WARPGROUP.ARRIVE ;  /* 0x00000000000079c5 */ /* 0x000fe20000000000 */
[----:B------:R-:W-:Y:S01]  /*18f0*/  UMOV UR5, 0xc0000010 ;  /* 0xc000001000057882 */ /* 0x000fe20000000000 */
[----:B------:R-:W-:-:S10]  /*1900*/  UMOV UR7, 0xc0000010 ;  /* 0xc000001000077882 */ /* 0x000fd40000000000 */
[----:B------:R-:W-:-:S04]  /*1910*/  UIADD3 UR4, UR4, 0x20200, URZ ;  /* 0x0002020004047890 */ /* 0x000fc8000fffe03f */
[----:B------:R-:W-:-:S04]  /*1920*/  USHF.R.U32.HI UR4, URZ, 0x4, UR4 ;  /* 0x000000043f047899 */ /* 0x000fc80008011604 */
[----:B------:R-:W-:-:S04]  /*1930*/  ULOP3.LUT UR4, UR4, 0x3fff, URZ, 0xc0, !UPT ;  /* 0x00003fff04047892 */ /* 0x000fc8000f8ec03f */
[----:B------:R-:W-:Y:S02]  /*1940*/  ULOP3.LUT UR9, UR4, 0x10000, URZ, 0xfc, !UPT ;  /* 0x0001000004097892 */ /* 0x000fe4000f8efc3f */
[----:B------:R-:W-:Y:S02]  /*1950*/  ULEA UR4, UR39, UR45, 0x9 ;  /* 0x0000002d27047291 */ /* 0x000fe4000f8e483f */
[----:B------:R-:W-:-:S09]  /*1960*/  UIMAD UR6, UR39, 0x180, UR9 ;  /* 0x00000180270678a4 */ /* 0x000fd2000f8e0209 */
[----:B------:R-:W-:Y:S01]  /*1970*/  IGMMA.64x192x32.S8.S8 R120, gdesc[UR4], RZ, !UPT, gsb0 ;  /* 0x04e00000047879f1 */ /* 0x000fe2000c0410ff */
[----:B------:R-:W-:Y:S01]  /*1980*/  UIADD3 UR4, UR4, 0x100, URZ ;  /* 0x0000010004047890 */ /* 0x000fe2000fffe03f */
[----:B------:R-:W-:Y:S01]  /*1990*/  UMOV UR5, 0xc0000010 ;  /* 0xc000001000057882 */ /* 0x000fe20000000000 */
[----:B------:R-:W-:Y:S02]  /*19a0*/  WARPGROUP.DEPBAR.LE gsb0, 0x0 ;  /* 0x00008000000079c5 */ /* 0x000fe40000010000 */
[----:B------:R-:W-:-:S06]  /*19b0*/  WARPGROUP.ARRIVE ;  /* 0x00000000000079c5 */ /* 0x000fcc0000000000 */
[----:B------:R-:W-:Y:S03]  /*19c0*/  IGMMA.64x192x32.S8.S8 R24, gdesc[UR4], RZ, !UPT, gsb0 ;  /* 0x04e00000041879f1 */ /* 0x000fe6000c0410ff */
[----:B------:R-:W-:Y:S02]  /*19d0*/  WARPGROUP.DEPBAR.LE gsb0, 0x0 ;  /* 0x00008000000079c5 */ /* 0x000fe40000010000 */
[----:B------:R-:W-:Y:S05]  /*19e0*/  @!P1 BRA `(.L_x_23) ;  /* 0x0000000000e09947 */ /* 0x000fea0003800000 */
[----:B------:R-:W-:Y:S02]  /*19f0*/  UIADD3 UR4, UR39, 0x1, URZ ;  /* 0x0000000127047890 */ /* 0x000fe4000fffe03f */
[----:B------:R-:W-:Y:S02]  /*1a00*/  IMAD.U32 R3, RZ, RZ, UR39 ;  /* 0x00000027ff037e24 */ /* 0x000fe4000f8e00ff */
[----:B------:R-:W-:-:S04]  /*1a10*/  UISETP.NE.AND UP0, UPT, UR4, 0x10, UPT ;  /* 0x000000100400788c */ /* 0x000fc8000bf05270 */
[----:B------:R-:W-:Y:S02]  /*1a20*/  USEL UR5, URZ, 0x1, UP0 ;  /* 0x000000013f057887 */ /* 0x000fe40008000000 */
[----:B------:R-:W-:Y:S02]  /*1a30*/  USEL UR8, UR4, URZ, UP0 ;  /* 0x0000003f04087287 */ /* 0x000fe40008000000 */
[----:B------:R-:W-:-:S06]  /*1a40*/  ULOP3.LUT UR5, UR38, UR5, URZ, 0x3c, !UPT ;  /* 0x0000000526057292 */ /* 0x000fcc000f8e3c3f */
[----:B------:R-:W-:-:S07]  /*1a50*/  IMAD.U32 R7, RZ, RZ, UR5 ;  /* 0x00000005ff077e24 */ /* 0x000fce000f8e00ff */
.L_x_30:
[----:B------:R-:W-:Y:S05]  /*1a60*/  @!P0 BRA `(.L_x_24) ;  /* 0x0000000000048947 */ /* 0x000fea0003800000 */
[----:B------:R-:W-:Y:S01]  /*1a70*/  BPT.TRAP 0x1 ;  /* 0x000000040000795c */ /* 0x000fe20000300000 */
.L_x_24:
[----:B------:R-:W2:Y:S01]  /*1a80*/  S2UR UR5, SR_CgaCtaId ;  /* 0x00000000000579c3 */ /* 0x000ea20000008800 */
[----:B------:R-:W-:Y:S01]  /*1a90*/  UMOV UR4, 0x400 ;  /* 0x0000040000047882 */ /* 0x000fe20000000000 */
[----:B01----:R-:W-:Y:S01]  /*1aa0*/  IMAD.U32 R5, RZ, RZ, UR8 ;  /* 0x00000008ff057e24 */ /* 0x003fe2000f8e00ff */
[----:B------:R-:W-:Y:S01]  /*1ab0*/  SHF.L.U32 R4, R7, 0x1f, RZ ;  /* 0x0000001f07047819 */ /* 0x000fe200000006ff */
[----:B--2---:R-:W-:-:S06]  /*1ac0*/  ULEA UR4, UR5, UR4, 0x18 ;  /* 0x0000000405047291 */ /* 0x004fcc000f8ec03f */
[----:B------:R-:W-:-:S04]  /*1ad0*/  IMAD.U32 R6, RZ, RZ, UR4 ;  /* 0x00000004ff067e24 */ /* 0x000fc8000f8e00ff */
[----:B------:R-:W-:-:S04]  /*1ae0*/  IMAD R5, R5, 0x8, R6 ;  /* 0x0000000805057824 */ /* 0x000fc800078e0206 */
[----:B------:R0:W1:Y:S01]  /*1af0*/  SYNCS.PHASECHK.TRANS64.TRYWAIT P1, [R5+URZ], R4 ;  /* 0x00000004050075a7 */ /* 0x000062000802017f */
[----:B------:R-:W-:Y:S05]  /*1b00*/  @!P0 BRA `(.L_x_25) ;  /* 0x0000000000048947 */ /* 0x000fea0003800000 */
[----:B------:R-:W-:Y:S01]  /*1b10*/  BPT.TRAP 0x1 ;  /* 0x000000040000795c */ /* 0x000fe20000300000 */
.L_x_25:
[----:B-1----:R-:W-:Y:S05]  /*1b20*/  @P1 BRA `(.L_x_26) ;  /* 0x0000000000081947 */ /* 0x002fea0003800000 */
[----:B------:R-:W1:Y:S02]  /*1b30*/  SYNCS.PHASECHK.TRANS64.TRYWAIT P1, [R5+URZ], R4 ;  /* 0x00000004050075a7 */ /* 0x000e64000802017f */
[----:B-1----:R-:W-:Y:S05]  /*1b40*/  @!P1 BRA `(.L_x_27) ;  /* 0x000000bc00d49947 */ /* 0x002fea0003800000 */
.L_x_26:
[----:B------:R-:W-:Y:S01]  /*1b50*/  ULEA UR4, UR8, UR45, 0x9 ;  /* 0x0000002d08047291 */ /* 0x000fe2000f8e483f */
[----:B------:R-:W-:Y:S01]  /*1b60*/  WARPGROUP.ARRIVE ;  /* 0x00000000000079c5 */ /* 0x000fe20000000000 */
[----:B------:R-:W-:Y:S01]  /*1b70*/  UIMAD UR6, UR8, 0x180, UR9 ;  /* 0x00000180080678a4 */ /* 0x000fe2000f8e0209 */
[----:B------:R-:W-:Y:S01]  /*1b80*/  UMOV UR5, 0xc0000010 ;  /* 0xc000001000057882 */ /* 0x000fe20000000000 */
[----:B------:R-:W-:-:S07]  /*1b90*/  UMOV UR7, 0xc0000010 ;  /* 0xc000001000077882 */ /* 0x000fce0000000000 */
[----:B------:R-:W-:Y:S01]  /*1ba0*/  IGMMA.64x192x32.S8.S8 R120, gdesc[UR4], R120, gsb0 ;  /* 0x04e00000047879f1 */ /* 0x000fe20008041078 */
[----:B------:R-:W-:Y:S01]  /*1bb0*/  UIADD3 UR4, UR4, 0x100, URZ ;  /* 0x0000010004047890 */ /* 0x000fe2000fffe03f */
[----:B------:R-:W-:Y:S01]  /*1bc0*/  UMOV UR5, 0xc0000010 ;  /* 0xc000001000057882 */ /* 0x000fe20000000000 */
[----:B------:R-:W-:Y:S02]  /*1bd0*/  WARPGROUP.DEPBAR.LE gsb0, 0x0 ;  /* 0x00008000000079c5 */ /* 0x000fe40000010000 */
[----:B------:R-:W-:-:S06]  /*1be0*/  WARPGROUP.ARRIVE ;  /* 0x00000000000079c5 */ /* 0x000fcc0000000000 */
[----:B------:R-:W-:Y:S03]  /*1bf0*/  IGMMA.64x192x32.S8.S8 R24, gdesc[UR4], R24, gsb0 ;  /* 0x04e00000041879f1 */ /* 0x000fe60008041018 */
[----:B------:R-:W-:Y:S02]  /*1c00*/  WARPGROUP.DEPBAR.LE gsb0, 0x0 ;  /* 0x00008000000079c5 */ /* 0x000fe40000010000 */
[----:B------:R-:W-:Y:S05]  /*1c10*/  @!P0 BRA `(.L_x_28) ;  /* 0x0000000000048947 */ /* 0x000fea0003800000 */
[----:B------:R-:W-:Y:S01]  /*1c20*/  BPT.TRAP 0x1 ;  /* 0x000000040000795c */ /* 0x000fe20000300000 */
.L_x_28:
[----:B------:R-:W-:Y:S01]  /*1c30*/  ISETP.NE.AND P1, PT, R18, RZ, PT ;  /* 0x000000ff1200720c */ /* 0x000fe20003f25270 */
[----:B------:R-:W-:-:S12]  /*1c40*/  UISETP.GT.U32.AND UP0, UPT, UR40, 0x1, UPT ;  /* 0x000000012800788c */ /* 0x000fd8000bf04070 */
[----:B01----:R-:W-:-:S04]  /*1c50*/  @P1 IMAD R4, R3, 0x8, R6 ;  /* 0x0000000803041824 */ /* 0x003fc800078e0206 */
[----:B------:R-:W-:-:S05]  /*1c60*/  @P1 VIADD R4, R4, 0x80 ;  /* 0x0000008004041836 */ /* 0x000fca0000000000 */
[----:B------:R-:W-:-:S04]  /*1c70*/  @P1 PRMT R4, R19, 0x654, R4 ;  /* 0x0000065413041816 */ /* 0x000fc80000000004 */
[----:B------:R0:W-:Y:S01]  /*1c80*/  @P1 SYNCS.ARRIVE.TRANS64.RED.A1T0 RZ, [R4+URZ], RZ ;  /* 0x000000ff04ff19a7 */ /* 0x0001e2000810043f */
[----:B------:R-:W-:-:S13]  /*1c90*/  PLOP3.LUT P1, PT, PT, PT, UP0, 0x80, 0x0 ;  /* 0x000000000000781c */ /* 0x000fda0003f2f008 */
[----:B0-----:R-:W-:Y:S05]  /*1ca0*/  @P1 BRA `(.L_x_29) ;  /* 0x0000000000041947 */ /* 0x001fea0003800000 */
[----:B------:R-:W-:Y:S01]  /*1cb0*/  BPT.TRAP 0x1 ;  /* 0x000000040000795c */ /* 0x000fe20000300000 */
.L_x_29:
[----:B------:R-:W-:Y:S01]  /*1cc0*/  UIADD3 UR8, UR8, 0x1, URZ ;  /* 0x0000000108087890 */ /* 0x000fe2000fffe03f */
[C---:B------:R-:W-:Y:S01]  /*1cd0*/  ISETP.GT.AND P2, PT, R0.reuse, 0x1, PT ;  /* 0x000000010000780c */ /* 0x040fe20003f44270 */
[----:B------:R-:W-:Y:S02]  /*1ce0*/  VIADD R3, R3, 0x1 ;  /* 0x0000000103037836 */ /* 0x000fe40000000000 */
[----:B------:R-:W-:Y:S01]  /*1cf0*/  UISETP.NE.AND UP0, UPT, UR8, 0x10, UPT ;  /* 0x000000100800788c */ /* 0x000fe2000bf05270 */
[----:B------:R-:W-:Y:S02]  /*1d00*/  VIADD R0, R0, 0xffffffff ;  /* 0xffffffff00007836 */ /* 0x000fe40000000000 */
[C---:B------:R-:W-:Y:S01]  /*1d10*/  ISETP.NE.AND P1, PT, R3.reuse, 0x10, PT ;  /* 0x000000100300780c */ /* 0x040fe20003f25270 */
[----:B------:R-:W-:Y:S02]  /*1d20*/  USEL UR4, URZ, 0x1, UP0 ;  /* 0x000000013f047887 */ /* 0x000fe40008000000 */
[----:B------:R-:W-:Y:S01]  /*1d30*/  USEL UR8, UR8, URZ, UP0 ;  /* 0x0000003f08087287 */ /* 0x000fe20008000000 */
[----:B------:R-:W-:-:S03]  /*1d40*/  SEL R3, R3, RZ, P1 ;  /* 0x000000ff03037207 */ /* 0x000fc60000800000 */
[----:B------:R-:W-:Y:S01]  /*1d50*/  LOP3.LUT R7, R7, UR4, RZ, 0x3c, !PT ;  /* 0x0000000407077c12 */ /* 0x000fe2000f8e3cff */
[----:B------:R-:W-:Y:S07]  /*1d60*/  @P2 BRA `(.L_x_30) ;  /* 0xfffffffc003c2947 */ /* 0x000fee000383ffff */
.L_x_23:
[----:B------:R-:W2:Y:S02]  /*1d70*/  LDC R0, c[0x0][0x28c] ;  /* 0x0000a300ff007b82 */ /* 0x000ea40000000800 */
[----:B--2---:R-:W-:-:S13]  /*1d80*/  ISETP.GE.AND P1, PT, R0, 0x1, PT ;  /* 0x000000010000780c */ /* 0x004fda0003f26270 */
[----:B------:R-:W-:Y:S05]  /*1d90*/  @!P1 BRA `(.L_x_31) ;  /* 0x0000000000449947 */ /* 0x000fea0003800000 */
[----:B------:R-:W-:Y:S05]  /*1da0*/  @!P0 BRA `(.L_x_32) ;  /* 0x0000000000048947 */ /* 0x000fea0003800000 */
[----:B------:R-:W-:Y:S01]  /*1db0*/  BPT.TRAP 0x1 ;  /* 0x000000040000795c */ /* 0x000fe20000300000 */
.L_x_32:
[----:B------:R-:W-:Y:S01]  /*1dc0*/  ISETP.NE.AND P0, PT, R18, RZ, PT ;  /* 0x000000ff1200720c */ /* 0x000fe20003f05270 */
[----:B------:R-:W-:-:S12]  /*1dd0*/  UISETP.LT.AND UP1, UPT, UR44, 0x1, UPT ;  /* 0x000000012c00788c */ /* 0x000fd8000bf21270 */
[----:B------:R-:W-:-:S05]  /*1de0*/  VOTEU.ANY UP0, P0 ;  /* 0x00000000003f7886 */ /* 0x000fca0000000100 */
[----:B------:R-:W-:-:S04]  /*1df0*/  @UP0 USEL UR4, UR44, 0x1, UP1 ;  /* 0x000000012c040887 */ /* 0x000fc80008800000 */
[----:B------:R-:W-:Y:S02]  /*1e00*/  @UP0 UIADD3 UR4, UR39, UR44, -UR4 ;  /* 0x0000002c27040290 */ /* 0x000fe4000fffe804 */
[----:B------:R-:W-:-:S04]  /*1e10*/  UISETP.GT.U32.AND UP0, UPT, UR40, 0x1, UPT ;  /* 0x000000012800788c */ /* 0x000fc8000bf04070 */
[----:B------:R-:W-:-:S04]  /*1e20*/  IMAD.U32 R0, RZ, RZ, UR4 ;  /* 0x00000004ff007e24 */ /* 0x000fc8000f8e00ff */
[----:B------:R-:W-:-:S05]  /*1e30*/  @P0 IMAD.SHL.U32 R0, R0, 0x8, RZ ;  /* 0x0000000800000824 */ /* 0x000fca00078e00ff */
[----:B------:R-:W-:-:S04]  /*1e40*/  @P0 LOP3.LUT R0, R0, 0x78, RZ, 0xc0, !PT ;  /* 0x0000007800000812 */ /* 0x000fc800078ec0ff */
[----:B------:R-:W-:-:S04]  /*1e50*/  @P0 IADD3 R0, R6, 0x80, R0 ;  /* 0x0000008006000810 */ /* 0x000fc80007ffe000 */
[----:B------:R-:W-:-:S04]  /*1e60*/  @P0 PRMT R0, R19, 0x654, R0 ;  /* 0x0000065413000816 */ /* 0x000fc80000000000 */
[----:B------:R2:W-:Y:S01]  /*1e70*/  @P0 SYNCS.ARRIVE.TRANS64.RED.A1T0 RZ, [R0+URZ], RZ ;  /* 0x000000ff00ff09a7 */ /* 0x0005e2000810043f */
[----:B------:R-:W-:-:S13]  /*1e80*/  PLOP3.LUT P0, PT, PT, PT, UP0, 0x80, 0x0 ;  /* 0x000000000000781c */ /* 0x000fda0003f0f008 */
[----:B--2---:R-:W-:Y:S05]  /*1e90*/  @P0 BRA `(.L_x_31) ;  /* 0x0000000000040947 */ /* 0x004fea0003800000 */
[----:B------:R-:W-:Y:S01]  /*1ea0*/  BPT.TRAP 0x1 ;  /* 0x000000040000795c */ /* 0x000fe20000300000 */
.L_x_31:
[----:B------:R-:W-:Y:S01]  /*1eb0*/  LOP3.LUT R0, R2, 0x3, RZ, 0xc0, !PT ;  /* 0x0000000302007812 */ /* 0x000fe200078ec0ff */
[----:B01----:R-:W-:Y:S01]  /*1ec0*/  IMAD.MOV.U32 R5, RZ, RZ, -0x2 ;  /* 0xfffffffeff057424 */ /* 0x003fe200078e00ff */
[----:B------:R-:W-:Y:S01]  /*1ed0*/  ULDC UR9, c[0x0][0x288] ;  /* 0x0000a20000097ab9 */ /* 0x000fe20000000800 */
[----:B------:R-:W-:Y:S01]  /*1ee0*/  UIMAD UR41, UR41, 0xc0, URZ ;  /* 0x000000c0292978a4 */ /* 0x000fe2000f8e023f */
[--C-:B------:R-:W-:Y:S01]  /*1ef0*/  SHF.R.U32.HI R3, RZ, 0x2, R2.reuse ;  /* 0x00000002ff037819 */ /* 0x100fe20000011602 */
[----:B------:R-:W-:Y:S01]  /*1f00*/  IMAD R5, R0, R5, UR9 ;  /* 0x0000000900057e24 */ /* 0x000fe2000f8e0205 */
[----:B------:R-:W-:Y:S01]  /*1f10*/  SHF.R.U32.HI R0, RZ, 0x7, R2 ;  /* 0x00000007ff007819 */ /* 0x000fe20000011602 */
[----:B------:R-:W-:Y:S01]  /*1f20*/  UIADD3 UR39, UR44, UR39, URZ ;  /* 0x000000272c277290 */ /* 0x000fe2000fffe03f */
[----:B------:R-:W-:Y:S01]  /*1f30*/  LOP3.LUT R4, R2, 0x60, RZ, 0xc0, !PT ;  /* 0x0000006002047812 */ /* 0x000fe200078ec0ff */
[----:B------:R-:W-:Y:S01]  /*1f40*/  UIMAD.WIDE UR10, UR42, 0x100, URZ ;  /* 0x000001002a0a78a5 */ /* 0x000fe2000f8e023f */
[----:B------:R-:W-:Y:S01]  /*1f50*/  LOP3.LUT R0, R0, 0x1, RZ, 0xc0, !PT ;  /* 0x0000000100007812 */ /* 0x000fe200078ec0ff */
[----:B------:R-:W-:Y:S01]  /*1f60*/  USHF.L.U32 UR42, UR42, 0x8, URZ ;  /* 0x000000082a2a7899 */ /* 0x000fe2000800063f */
[----:B------:R-:W-:Y:S01]  /*1f70*/  IMAD.SHL.U32 R8, R2, 0x2, RZ ;  /* 0x0000000202087824 */ /* 0x000fe200078e00ff */
[----:B------:R-:W-:-:S02]  /*1f80*/  UISETP.GE.AND UP2, UPT, UR41, UR9, UPT ;  /* 0x000000092900728c */ /* 0x000fc4000bf46270 */
[----:B------:R-:W-:Y:S01]  /*1f90*/  IMAD.U32 R9, RZ, RZ, UR41 ;  /* 0x00000029ff097e24 */ /* 0x000fe2000f8e00ff */
[----:B------:R-:W-:Y:S01]  /*1fa0*/  ULDC UR8, c[0x0][0x284] ;  /* 0x0000a10000087ab9 */ /* 0x000fe20000000800 */
[----:B------:R-:W-:Y:S01]  /*1fb0*/  USHF.R.U32.HI UR4, URZ, 0x4, UR39 ;  /* 0x000000043f047899 */ /* 0x000fe20008011627 */
[----:B------:R-:W-:Y:S01]  /*1fc0*/  IMAD.SHL.U32 R6, R0, 0x40, RZ ;  /* 0x0000004000067824 */ /* 0x000fe200078e00ff */
[----:B------:R-:W-:Y:S01]  /*1fd0*/  UISETP.GE.OR UP2, UPT, UR42, UR8, UP2 ;  /* 0x000000082a00728c */ /* 0x000fe20009746670 */
[----:B------:R-:W-:Y:S01]  /*1fe0*/  LOP3.LUT R3, R3, 0x7, RZ, 0xc0, !PT ;  /* 0x0000000703037812 */ /* 0x000fe200078ec0ff */
[----:B------:R-:W-:Y:S01]  /*1ff0*/  ULOP3.LUT UR4, UR4, 0x1, URZ, 0xc0, !UPT ;  /* 0x0000000104047892 */ /* 0x000fe2000f8ec03f */
[----:B------:R-:W-:Y:S01]  /*2000*/  SHF.R.U32.HI R4, RZ, 0x1, R4 ;  /* 0x00000001ff047819 */ /* 0x000fe20000011604 */
[----:B------:R-:W-:Y:S01]  /*2010*/  USHF.R.S32.HI UR12, URZ, 0x1f, UR43 ;  /* 0x0000001f3f0c7899 */ /* 0x000fe2000801142b */
[----:B------:R-:W-:Y:S01]  /*2020*/  LOP3.LUT R8, R9, 0x6, R8, 0xf8, !PT ;  /* 0x0000000609087812 */ /* 0x000fe200078ef808 */
[----:B------:R-:W-:Y:S01]  /*2030*/  ULDC.64 UR6, c[0x0][0x5d0] ;  /* 0x0001740000067ab9 */ /* 0x000fe20000000a00 */
[--C-:B------:R-:W-:Y:S01]  /*2040*/  LOP3.LUT R217, R6, 0x40, R3.reuse, 0xe2, !PT ;  /* 0x0000004006d97812 */ /* 0x100fe200078ee203 */
[----:B------:R-:W-:Y:S01]  /*2050*/  UISETP.GT.U32.AND UP0, UPT, UR39, 0xf, UPT ;  /* 0x0000000f2700788c */ /* 0x000fe2000bf04070 */
[----:B------:R-:W-:Y:S01]  /*2060*/  IADD3 R3, RZ, -R4, -R3 ;  /* 0x80000004ff037210 */ /* 0x000fe20007ffe803 */
[----:B------:R-:W-:Y:S01]  /*2070*/  UISETP.NE.U32.AND UP1, UPT, UR4, 0x1, UPT ;  /* 0x000000010400788c */ /* 0x000fe2000bf25070 */
[----:B------:R-:W-:Y:S01]  /*2080*/  PLOP3.LUT P0, PT, PT, PT, UP2, 0x80, 0x0 ;  /* 0x000000000000781c */ /* 0x000fe20003f0f028 */
[----:B------:R-:W-:Y:S01]  /*2090*/  UIMAD UR5, UR12, UR6, URZ ;  /* 0x000000060c0572a4 */ /* 0x000fe2000f8e023f */
[--C-:B------:R-:W-:Y:S01]  /*20a0*/  SHF.R.S32.HI R9, RZ, 0x1f, R8.reuse ;  /* 0x0000001fff097819 */ /* 0x100fe20000011408 */
[----:B------:R-:W-:Y:S01]  /*20b0*/  UISETP.LT.U32.AND UP0, UPT, UR44, 0x10, UP0 ;  /* 0x000000102c00788c */ /* 0x000fe20008701070 */
[----:B------:R-:W-:Y:S01]  /*20c0*/  IMAD.U32 R7, RZ, RZ, UR6 ;  /* 0x00000006ff077e24 */ /* 0x000fe2000f8e00ff */
[----:B------:R-:W-:Y:S01]  /*20d0*/  UISETP.GT.U32.AND UP1, UPT, UR44, 0xf, !UP1 ;  /* 0x0000000f2c00788c */ /* 0x000fe2000cf24070 */
[----:B------:R-:W-:Y:S01]  /*20e0*/  IMAD R3, R0, -0x40, R3 ;  /* 0xffffffc000037824 */ /* 0x000fe200078e0203 */
[----:B------:R-:W-:Y:S01]  /*20f0*/  UIMAD UR5, UR43, UR7, UR5 ;  /* 0x000000072b0572a4 */ /* 0x000fe2000f8e0205 */
[----:B------:R-:W-:Y:S01]  /*2100*/  IMAD.U32 R0, RZ, RZ, UR8 ;  /* 0x00000008ff007e24 */ /* 0x000fe2000f8e00ff */
[----:B------:R-:W-:Y:S01]  /*2110*/  USEL UR6, URZ, 0x1, !UP0 ;  /* 0x000000013f067887 */ /* 0x000fe2000c000000 */
[----:B------:R-:W-:Y:S01]  /*2120*/  IMAD.WIDE.U32 R6, R7, UR43, R8 ;  /* 0x0000002b07067c25 */ /* 0x000fe2000f8e0008 */
[----:B------:R-:W-:Y:S01]  /*2130*/  USEL UR4, URZ, 0x1, !UP1 ;  /* 0x000000013f047887 */ /* 0x000fe2000c800000 */
[----:B------:R-:W-:Y:S01]  /*2140*/  LOP3.LUT R217, R217, UR10, R4, 0xfe, !PT ;  /* 0x0000000ad9d97c12 */ /* 0x000fe2000f8efe04 */
[----:B------:R-:W-:Y:S01]  /*2150*/  ULOP3.LUT UR39, UR39, 0xf, URZ, 0xc0, !UPT ;  /* 0x0000000f27277892 */ /* 0x000fe2000f8ec03f */
[----:B------:R-:W-:Y:S01]  /*2160*/  IADD3 R3, R0, -UR42, R3 ;  /* 0x8000002a00037c10 */ /* 0x000fe2000fffe003 */
[----:B------:R-:W-:Y:S01]  /*2170*/  ULOP3.LUT UR38, UR4, UR38, UR6, 0x96, !UPT ;  /* 0x0000002604267292 */ /* 0x000fe2000f8e9606 */
[----:B------:R-:W-:Y:S01]  /*2180*/  VIADD R7, R7, UR5 ;  /* 0x0000000507077c36 */ /* 0x000fe20008000000 */
[----:B------:R-:W-:Y:S01]  /*2190*/  UMOV UR42, 0xffffffff ;  /* 0xffffffff002a7882 */ /* 0x000fe20000000000 */
[----:B------:R-:W-:Y:S01]  /*21a0*/  VIADD R0, R5, -UR41 ;  /* 0x8000002905007c36 */ /* 0x000fe20008000000 */
[----:B------:R-:W-:Y:S08]  /*21b0*/  @P0 BRA `(.L_x_33) ;  /* 0x0000009000f80947 */ /* 0x000ff00003800000 */
[----:B------:R-:W0:Y:S01]  /*21c0*/  LDC.64 R4, c[0x0][0x5c8] ;  /* 0x00017200ff047b82 */ /* 0x000e220000000a00 */
[----:B------:R-:W-:Y:S01]  /*21d0*/  ULDC.64 UR4, c[0x0][0x5c0] ;  /* 0x0001700000047ab9 */ /* 0x000fe20000000a00 */
[----:B------:R-:W-:Y:S01]  /*21e0*/  BSSY B0, `(.L_x_33) ;  /* 0x000093b000007945 */ /* 0x000fe20003800000 */
[----:B0-----:R-:W-:Y:S02]  /*21f0*/  IMAD R10, R4, UR11, RZ ;  /* 0x0000000b040a7c24 */ /* 0x001fe4000f8e02ff */
[----:B------:R-:W-:-:S04]  /*2200*/  IMAD.WIDE.U32 R6, R217, R4, R6 ;  /* 0x00000004d9067225 */ /* 0x000fc800078e0006 */
[----:B------:R-:W-:Y:S01]  /*2210*/  IMAD R11, R217, R5, R10 ;  /* 0x00000005d90b7224 */ /* 0x000fe200078e020a */
[----:B------:R-:W-:Y:S01]  /*2220*/  IADD3 R220, P0, R6, UR4, RZ ;  /* 0x0000000406dc7c10 */ /* 0x000fe2000ff1e0ff */
[C---:B------:R-:W-:Y:S02]  /*2230*/  IMAD.SHL.U32 R15, R4.reuse, 0x8, RZ ;  /* 0x00000008040f7824 */ /* 0x040fe400078e00ff */
[----:B------:R-:W-:Y:S01]  /*2240*/  IMAD.IADD R11, R7, 0x1, R11 ;  /* 0x00000001070b7824 */ /* 0x000fe200078e020b */
[C---:B------:R-:W-:Y:S02]  /*2250*/  LEA R218, P1, R4.reuse, R220, 0x7 ;  /* 0x000000dc04da7211 */ /* 0x040fe400078238ff */
[----:B------:R-:W-:Y:S02]  /*2260*/  SHF.L.U64.HI R7, R4, 0x3, R5 ;  /* 0x0000000304077819 */ /* 0x000fe40000010205 */
[----:B------:R-:W-:Y:S02]  /*2270*/  IADD3.X R221, R11, UR5, RZ, P0, !PT ;  /* 0x000000050bdd7c10 */ /* 0x000fe400087fe4ff */
[----:B-----5:R-:W-:-:S02]  /*2280*/  ISETP.NE.AND P0, PT, R22, RZ, PT ;  /* 0x000000ff1600720c */ /* 0x020fc40003f05270 */
[----:B------:R-:W-:Y:S02]  /*2290*/  LEA.HI.X R219, R4, R221, R5, 0x7, P1 ;  /* 0x000000dd04db7211 */ /* 0x000fe400008f3c05 */
[C---:B------:R-:W-:Y:S02]  /*22a0*/  IADD3 R20, P1, R15.reuse, R220, RZ ;  /* 0x000000dc0f147210 */ /* 0x040fe40007f3e0ff */
[----:B------:R-:W-:-:S03]  /*22b0*/  IADD3 R14, P2, R15, R218, RZ ;  /* 0x000000da0f0e7210 */ /* 0x000fc60007f5e0ff */
[C---:B------:R-:W-:Y:S02]  /*22c0*/  IMAD.X R21, R7.reuse, 0x1, R221, P1 ;  /* 0x0000000107157824 */ /* 0x040fe400008e06dd */
[----:B------:R-:W-:Y:S02]  /*22d0*/  IMAD.X R15, R7, 0x1, R219, P2 ;  /* 0x00000001070f7824 */ /* 0x000fe400010e06db */
[----:B------:R-:W-:Y:S06]  /*22e0*/  @!P0 BRA `(.L_x_34) ;  /* 0x0000006c00988947 */ /* 0x000fec0003800000 */
[----:B------:R-:W0:Y:S01]  /*22f0*/  LDC.64 R12, c[0x0][0x5b0] ;  /* 0x00016c00ff0c7b82 */ /* 0x000e220000000a00 */
[----:B------:R-:W-:Y:S01]  /*2300*/  ULDC.64 UR6, c[0x0][0x5b8] ;  /* 0x00016e0000067ab9 */ /* 0x000fe20000000a00 */
[----:B------:R-:W-:Y:S01]  /*2310*/  ISETP.GE.AND P2, PT, R3, 0x1, PT ;  /* 0x000000010300780c */ /* 0x000fe20003f46270 */
[----:B------:R-:W-:Y:S02]  /*2320*/  UIMAD UR4, UR12, UR6, URZ ;  /* 0x000000060c0472a4 */ /* 0x000fe4000f8e023f */
[----:B------:R-:W-:Y:S01]  /*2330*/  IMAD.U32 R5, RZ, RZ, UR6 ;  /* 0x00000006ff057e24 */ /* 0x000fe2000f8e00ff */
[----:B------:R-:W-:Y:S01]  /*2340*/  BSSY B1, `(.L_x_35) ;  /* 0x000000e000017945 */ /* 0x000fe20003800000 */
[----:B------:R-:W-:Y:S01]  /*2350*/  ISETP.LT.OR P1, PT, R0, 0x1, !P2 ;  /* 0x000000010000780c */ /* 0x000fe20005721670 */
[----:B------:R-:W-:Y:S01]  /*2360*/  UIMAD UR4, UR43, UR7, UR4 ;  /* 0x000000072b0472a4 */ /* 0x000fe2000f8e0204 */
[----:B------:R-:W1:Y:S01]  /*2370*/  LDC.64 R10, c[0x0][0x5a8] ;  /* 0x00016a00ff0a7b82 */ /* 0x000e620000000a00 */
[----:B------:R-:W-:-:S04]  /*2380*/  IMAD.WIDE.U32 R8, R5, UR43, R8 ;  /* 0x0000002b05087c25 */ /* 0x000fc8000f8e0008 */
[----:B------:R-:W-:Y:S02]  /*2390*/  VIADD R7, R9, UR4 ;  /* 0x0000000409077c36 */ /* 0x000fe40008000000 */
[----:B------:R-:W-:Y:S02]  /*23a0*/  IMAD.MOV.U32 R6, RZ, RZ, R8 ;  /* 0x000000ffff067224 */ /* 0x000fe400078e0008 */
[----:B0-----:R-:W-:Y:S02]  /*23b0*/  IMAD R222, R12, UR11, RZ ;  /* 0x0000000b0cde7c24 */ /* 0x001fe4000f8e02ff */
[----:B------:R-:W-:-:S04]  /*23c0*/  IMAD.WIDE.U32 R4, R217, R12, R6 ;  /* 0x0000000cd9047225 */ /* 0x000fc800078e0006 */
[----:B------:R-:W-:Y:S01]  /*23d0*/  IMAD R225, R217, R13, R222 ;  /* 0x0000000dd9e17224 */ /* 0x000fe200078e02de */
[----:B-1----:R-:W-:-:S04]  /*23e0*/  IADD3 R4, P0, R4, R10, RZ ;  /* 0x0000000a04047210 */ /* 0x002fc80007f1e0ff */
[----:B------:R-:W-:Y:S01]  /*23f0*/  IADD3.X R5, R11, R5, R225, P0, !PT ;  /* 0x000000050b057210 */ /* 0x000fe200007fe4e1 */
[----:B------:R-:W-:Y:S08]  /*2400*/  @P1 BRA `(.L_x_36) ;  /* 0x0000000000041947 */ /* 0x000ff00003800000 */
[----:B------:R0:W5:Y:S02]  /*2410*/  LDG.E.U8 R216, desc[UR36][R4.64] ;  /* 0x0000002404d87981 */ /* 0x000164000c1e1100 */
.L_x_36:
[----:B------:R-:W-:Y:S05]  /*2420*/  BSYNC B1 ;  /* 0x0000000000017941 */ /* 0x000fea0003800000 */
.L_x_35:
[----:B-----5:R-:W-:Y:S01]  /*2430*/  LOP3.LUT R222, R216, 0xffff, RZ, 0xc0, !PT ;  /* 0x0000ffffd8de7812 */ /* 0x020fe200078ec0ff */
[----:B------:R-:W-:Y:S01]  /*2440*/  BSSY B1, `(.L_x_37) ;  /* 0x000000a000017945 */ /* 0x000fe20003800000 */
[----:B------:R-:W-:Y:S02]  /*2450*/  ISETP.LT.OR P0, PT, R0, 0x2, !P2 ;  /* 0x000000020000780c */ /* 0x000fe40005701670 */
[----:B------:R-:W-:-:S05]  /*2460*/  PRMT R223, R222, 0x8880, RZ ;  /* 0x00008880dedf7816 */ /* 0x000fca00000000ff */
[----:B------:R-:W-:-:S04]  /*2470*/  IMAD R224, R223, R22, RZ ;  /* 0x00000016dfe07224 */ /* 0x000fc800078e02ff */
[----:B------:R-:W-:-:S05]  /*2480*/  @!P1 IMAD R223, R120, R23, R224 ;  /* 0x0000001778df9224 */ /* 0x000fca00078e02e0 */
[----:B------:R1:W-:Y:S01]  /*2490*/  @!P1 STG.E.U8 desc[UR36][R220.64], R223 ;  /* 0x000000dfdc009986 */ /* 0x0003e2000c101124 */
[----:B------:R-:W-:Y:S05]  /*24a0*/  @P0 BRA `(.L_x_38) ;  /* 0x00000000000c0947 */ /* 0x000fea0003800000 */
[----:B------:R-:W1:Y:S02]  /*24b0*/  LDG.E.U8 R216, desc[UR36][R4.64+0x1] ;  /* 0x0000012404d87981 */ /* 0x000e64000c1e1100 */
[----:B-1----:R-:W-:-:S05]  /*24c0*/  PRMT R223, R216, 0x8880, RZ ;  /* 0x00008880d8df7816 */ /* 0x002fca00000000ff */
[----:B------:R-:W-:-:S07]  /*24d0*/  IMAD R224, R223, R22, RZ ;  /* 0x00000016dfe07224 */ /* 0x000fce00078e02ff */
.L_x_38:
[----:B------:R-:W-:Y:S05]  /*24e0*/  BSYNC B1 ;  /* 0x0000000000017941 */ /* 0x000fea0003800000 */
.L_x_37:
[----:B------:R-:W-:Y:S01]  /*24f0*/  @!P0 IMAD R227, R121, R23, R224 ;  /* 0x0000001779e38224 */ /* 0x000fe200078e02e0 */
[C---:B------:R-:W-:Y:S01]  /*2500*/  SHF.L.U64.HI R121, R12.reuse, 0x3, R13 ;  /* 0x000000030c797819 */ /* 0x040fe2000001020d */
[----:B------:R-:W-:Y:S01]  /*2510*/  IMAD.SHL.U32 R120, R12, 0x8, RZ ;  /* 0x000000080c787824 */ /* 0x000fe200078e00ff */
[----:B------:R-:W-:Y:S01]  /*2520*/  BSSY B1, `(.L_x_39) ;  /* 0x000000e000017945 */ /* 0x000fe20003800000 */
[----:B------:R-:W-:Y:S01]  /*2530*/  ISETP.LT.OR P6, PT, R0, 0x9, !P2 ;  /* 0x000000090000780c */ /* 0x000fe200057c1670 */
[----:B------:R2:W-:Y:S01]  /*2540*/  @!P0 STG.E.U8 desc[UR36][R220.64+0x1], R227 ;  /* 0x000001e3dc008986 */ /* 0x0005e2000c101124 */
[----:B------:R-:W-:Y:S01]  /*2550*/  ISETP.GE.AND P0, PT, R3, 0x9, PT ;  /* 0x000000090300780c */ /* 0x000fe20003f06270 */
[----:B-1----:R-:W-:-:S03]  /*2560*/  IMAD.WIDE.U32 R222, R217, R12, R120 ;  /* 0x0000000cd9de7225 */ /* 0x002fc600078e0078 */
[----:B------:R-:W-:Y:S01]  /*2570*/  ISETP.LT.OR P4, PT, R0, 0x1, !P0 ;  /* 0x000000010000780c */ /* 0x000fe20004781670 */
[----:B------:R-:W-:Y:S01]  /*2580*/  IMAD.IADD R225, R225, 0x1, R223 ;  /* 0x00000001e1e17824 */ /* 0x000fe200078e02df */
[----:B------:R-:W-:Y:S02]  /*2590*/  IADD3 R222, P1, P3, R8, R10, R222 ;  /* 0x0000000a08de7210 */ /* 0x000fe40007b3e0de */
[----:B------:R-:W-:Y:S02]  /*25a0*/  ISETP.LT.OR P5, PT, R0, 0x2, !P0 ;  /* 0x000000020000780c */ /* 0x000fe400047a1670 */
[----:B------:R-:W-:-:S07]  /*25b0*/  IADD3.X R223, R7, R11, R225, P1, P3 ;  /* 0x0000000b07df7210 */ /* 0x000fce0000fe64e1 */
[----:B--2---:R-:W-:Y:S05]  /*25c0*/  @P4 BRA `(.L_x_40) ;  /* 0x00000000000c4947 */ /* 0x004fea0003800000 */
[----:B------:R-:W2:Y:S02]  /*25d0*/  LDG.E.U8 R216, desc[UR36][R222.64] ;  /* 0x00000024ded87981 */ /* 0x000ea4000c1e1100 */
[----:B--2---:R-:W-:-:S05]  /*25e0*/  PRMT R225, R216, 0x8880, RZ ;  /* 0x00008880d8e17816 */ /* 0x004fca00000000ff */
[----:B------:R-:W-:-:S07]  /*25f0*/  IMAD R224, R225, R22, RZ ;  /* 0x00000016e1e07224 */ /* 0x000fce00078e02ff */
.L_x_40:
[----:B------:R-:W-:Y:S05]  /*2600*/  BSYNC B1 ;  /* 0x0000000000017941 */ /* 0x000fea0003800000 */
.L_x_39:
[----:B------:R-:W-:Y:S01]  /*2610*/  @!P4 IMAD R225, R122, R23, R224 ;  /* 0x000000177ae1c224 */ /* 0x000fe200078e02e0 */
[----:B------:R-:W-:Y:S04]  /*2620*/  BSSY B1, `(.L_x_41) ;  /* 0x0000006000017945 */ /* 0x000fe80003800000 */
[----:B------:R1:W-:Y:S01]  /*2630*/  @!P4 STG.E.U8 desc[UR36][R20.64], R225 ;  /* 0x000000e11400c986 */ /* 0x0003e2000c101124 */
[----:B------:R-:W-:Y:S05]  /*2640*/  @P5 BRA `(.L_x_42) ;  /* 0x00000000000c5947 */ /* 0x000fea0003800000 */
[----:B------:R-:W1:Y:S02]  /*2650*/  LDG.E.U8 R216, desc[UR36][R222.64+0x1] ;  /* 0x00000124ded87981 */ /* 0x000e64000c1e1100 */
[----:B-1----:R-:W-:-:S05]  /*2660*/  PRMT R225, R216, 0x8880, RZ ;  /* 0x00008880d8e17816 */ /* 0x002fca00000000ff */
[----:B------:R-:W-:-:S07]  /*2670*/  IMAD R224, R225, R22, RZ ;  /* 0x00000016e1e07224 */ /* 0x000fce00078e02ff */
.L_x_42:
[----:B------:R-:W-:Y:S05]  /*2680*/  BSYNC B1 ;  /* 0x0000000000017941 */ /* 0x000fea0003800000 */
.L_x_41:
[----:B------:R-:W-:Y:S01]  /*2690*/  @!P5 IMAD R123, R123, R23, R224 ;  /* 0x000000177b7bd224 */ /* 0x000fe200078e02e0 */
[----:B------:R-:W-:Y:S04]  /*26a0*/  BSSY B1, `(.L_x_43) ;  /* 0x0000006000017945 */ /* 0x000fe80003800000 */
[----:B------:R2:W-:Y:S01]  /*26b0*/  @!P5 STG.E.U8 desc[UR36][R20.64+0x1], R123 ;  /* 0x0000017b1400d986 */ /* 0x0005e2000c101124 */
[----:B------:R-:W-:Y:S05]  /*26c0*/  @P6 BRA `(.L_x_44) ;  /* 0x00000000000c6947 */ /* 0x000fea0003800000 */
[----:B------:R-:W2:Y:S02]  /*26d0*/  LDG.E.U8 R216, desc[UR36][R4.64+0x8] ;  /* 0x0000082404d87981 */ /* 0x000ea4000c1e1100 */
[----:B--2---:R-:W-:-:S05]  /*26e0*/  PRMT R123, R216, 0x8880, RZ ;  /* 0x00008880d87b7816 */ /* 0x004fca00000000ff */
[----:B------:R-:W-:-:S07]  /*26f0*/  IMAD R224, R123, R22, RZ ;  /* 0x000000167be07224 */ /* 0x000fce00078e02ff */
.L_x_44:
[----:B------:R-:W-:Y:S05]  /*2700*/  BSYNC B1 ;  /* 0x0000000000017941 */ /* 0x000fea0003800000 */
.L_x_43:
[----:B------:R-:W-:Y:S01]  /*2710*/  ISETP.LT.OR P1, PT, R0, 0xa, !P2 ;  /* 0x0000000a0000780c */ /* 0x000fe20005721670 */
[----:B--2---:R-:W-:Y:S01]  /*2720*/  @!P6 IMAD R123, R124, R23, R224 ;  /* 0x000000177c7be224 */ /* 0x004fe200078e02e0 */
[----:B------:R-:W-:Y:S01]  /*2730*/  BSSY B1, `(.L_x_45) ;  /* 0x000000a000017945 */ /* 0x000fe20003800000 */
[C---:B------:R-:W-:Y:S02]  /*2740*/  ISETP.LT.OR P3, PT, R0.reuse, 0x9, !P0 ;  /* 0x000000090000780c */ /* 0x040fe40004761670 */
[C---:B------:R-:W-:Y:S01]  /*2750*/  ISETP.LT.OR P4, PT, R0.reuse, 0xa, !P0 ;  /* 0x0000000a0000780c */ /* 0x040fe20004781670 */
[----:B------:R2:W-:Y:S01]  /*2760*/  @!P6 STG.E.U8 desc[UR36][R220.64+0x8], R123 ;  /* 0x0000087bdc00e986 */ /* 0x0005e2000c101124 */
[C---:B------:R-:W-:Y:S02]  /*2770*/  ISETP.LT.OR P5, PT, R0.reuse, 0x11, !P2 ;  /* 0x000000110000780c */ /* 0x040fe400057a1670 */
[----:B------:R-:W-:-:S04]  /*2780*/  ISETP.LT.OR P6, PT, R0, 0x12, !P2 ;  /* 0x000000120000780c */ /* 0x000fc800057c1670 */
[----:B------:R-:W-:Y:S09]  /*2790*/  @P1 BRA `(.L_x_46) ;  /* 0x00000000000c1947 */ /* 0x000ff20003800000 */
[----:B------:R-:W2:Y:S02]  /*27a0*/  LDG.E.U8 R216, desc[UR36][R4.64+0x9] ;  /* 0x0000092404d87981 */ /* 0x000ea4000c1e1100 */
[----:B--2---:R-:W-:-:S05]  /*27b0*/  PRMT R123, R216, 0x8880, RZ ;  /* 0x00008880d87b7816 */ /* 0x004fca00000000ff */
[----:B------:R-:W-:-:S07]  /*27c0*/  IMAD R224, R123, R22, RZ ;  /* 0x000000167be07224 */ /* 0x000fce00078e02ff */
.L_x_46:
[----:B------:R-:W-:Y:S05]  /*27d0*/  BSYNC B1 ;  /* 0x0000000000017941 */ /* 0x000fea0003800000 */
.L_x_45:
[----:B------:R-:W-:Y:S01]  /*27e0*/  @!P1 IMAD R125, R125, R23, R224 ;  /* 0x000000177d7d9224 */ /* 0x000fe200078e02e0 */
[----:B------:R-:W-:Y:S04]  /*27f0*/  BSSY B1, `(.L_x_47) ;  /* 0x0000006000017945 */ /* 0x000fe80003800000 */
[----:B------:R3:W-:Y:S01]  /*2800*/  @!P1 STG.E.U8 desc[UR36][R220.64+0x9], R125 ;  /* 0x0000097ddc009986 */ /* 0x0007e2000c101124 */
[----:B------:R-:W-:Y:S05]  /*2810*/  @P3 BRA `(.L_x_48) ;  /* 0x00000000000c3947 */ /* 0x000fea0003800000 */
[----:B------:R-:W2:Y:S02]  /*2820*/  LDG.E.U8 R216, desc[UR36][R222.64+0x8] ;  /* 0x00000824ded87981 */ /* 0x000ea4000c1e1100 */
[----:B--2---:R-:W-:-:S05]  /*2830*/  PRMT R123, R216, 0x8880, RZ ;  /* 0x00008880d87b7816 */ /* 0x004fca00000000ff */
[----:B------:R-:W-:-:S07]  /*2840*/  IMAD R224, R123, R22, RZ ;  /* 0x000000167be07224 */ /* 0x000fce00078e02ff */
.L_x_48:
[----:B------:R-:W-:Y:S05]  /*2850*/  BSYNC B1 ;  /* 0x0000000000017941 */ /* 0x000fea0003800000 */
.L_x_47:
[----:B--2---:R-:W-:Y:S01]  /*2860*/  @!P3 IMAD R123, R126, R23, R224 ;  /* 0x000000177e7bb224 */ /* 0x004fe200078e02e0 */
[----:B------:R-:W-:Y:S04]  /*2870*/  BSSY B1, `(.L_x_49) ;  /* 0x0000006000017945 */ /* 0x000fe80003800000 */
[----:B------:R2:W-:Y:S01]  /*2880*/  @!P3 STG.E.U8 desc[UR36][R20.64+0x8], R123 ;  /* 0x0000087b1400b986 */ /* 0x0005e2000c101124 */
[----:B------:R-:W-:Y:S05]  /*2890*/  @P4 BRA `(.L_x_50) ;  /* 0x00000000000c4947 */ /* 0x000fea0003800000 */
[----:B------:R-:W2:Y:S02]  /*28a0*/  LDG.E.U8 R216, desc[UR36][R222.64+0x9] ;  /* 0x00000924ded87981 */ /* 0x000ea4000c1e1100 */
[----:B--2---:R-:W-:-:S05]  /*28b0*/  PRMT R123, R216, 0x8880, RZ ;  /* 0x00008880d87b7816 */ /* 0x004fca00000000ff */
[----:B------:R-:W-:-:S07]  /*28c0*/  IMAD R224, R123, R22, RZ ;  /* 0x000000167be07224 */ /* 0x000fce00078e02ff */
.L_x_50:
[----:B------:R-:W-:Y:S05]  /*28d0*/  BSYNC B1 ;  /* 0x0000000000017941 */ /* 0x000fea0003800000 */
.L_x_49:
[----:B------:R-:W-:Y:S01]  /*28e0*/  @!P4 IMAD R127, R127, R23, R224 ;  /* 0x000000177f7fc224 */ /* 0x000fe200078e02e0 */
[----:B------:R-:W-:Y:S04]  /*28f0*/  BSSY B1, `(.L_x_51) ;  /* 0x0000006000017945 */ /* 0x000fe80003800000 */
[----:B------:R4:W-:Y:S01]  /*2900*/  @!P4 STG.E.U8 desc[UR36][R20.64+0x9], R127 ;  /* 0x0000097f1400c986 */ /* 0x0009e2000c101124 */
[----:B------:R-:W-:Y:S05]  /*2910*/  @P5 BRA `(.L_x_52) ;  /* 0x00000000000c5947 */ /* 0x000fea0003800000 */
[----:B------:R-:W2:Y:S02]  /*2920*/  LDG.E.U8 R216, desc[UR36][R4.64+0x10] ;  /* 0x0000102404d87981 */ /* 0x000ea4000c1e1100 */
[----:B--2---:R-:W-:-:S05]  /*2930*/  PRMT R123, R216, 0x8880, RZ ;  /* 0x00008880d87b7816 */ /* 0x004fca00000000ff */
[----:B------:R-:W-:-:S07]  /*2940*/  IMAD R224, R123, R22, RZ ;  /* 0x000000167be07224 */ /* 0x000fce00078e02ff */
.L_x_52:
[----:B------:R-:W-:Y:S05]  /*2950*/  BSYNC B1 ;  /* 0x0000000000017941 */ /* 0x000fea0003800000 */
.L_x_51:
[----:B--2---:R-:W-:Y:S01]  /*2960*/  @!P5 IMAD R123, R128, R23, R224 ;  /* 0x00000017807bd224 */ /* 0x004fe200078e02e0 */
[----:B------:R-:W-:Y:S04]  /*2970*/  BSSY B1, `(.L_x_53) ;  /* 0x0000006000017945 */ /* 0x000fe80003800000 */
[----:B------:R2:W-:Y:S01]  /*2980*/  @!P5 STG.E.U8 desc[UR36][R220.64+0x10], R123 ;  /* 0x0000107bdc00d986 */ /* 0x0005e2000c101124 */
[----:B------:R-:W-:Y:S05]  /*2990*/  @P6 BRA `(.L_x_54) ;  /* 0x00000000000c6947 */ /* 0x000fea0003800000 */
[----:B------:R-:W2:Y:S02]  /*29a0*/  LDG.E.U8 R216, desc[UR36][R4.64+0x11] ;  /* 0x0000112404d87981 */ /* 0x000ea4000c1e1100 */
[----:B--2---:R-:W-:-:S05]  /*29b0*/  PRMT R123, R216, 0x8880, RZ ;  /* 0x00008880d87b7816 */ /* 0x004fca00000000ff */
[----:B------:R-:W-:-:S07]  /*29c0*/  IMAD R224, R123, R22, RZ ;  /* 0x000000167be07224 */ /* 0x000fce00078e02ff */
.L_x_54:
[----:B------:R-:W-:Y:S05]  /*29d0*/  BSYNC B1 ;  /* 0x0000000000017941 */ /* 0x000fea0003800000 */
.L_x_53:
[C---:B------:R-:W-:Y:S01]  /*29e0*/  ISETP.LT.OR P1, PT, R0.reuse, 0x11, !P0 ;  /* 0x000000110000780c */ /* 0x040fe20004721670 */
[----:B------:R-:W-:Y:S01]  /*29f0*/  @!P6 IMAD R129, R129, R23, R224 ;  /* 0x000000178181e224 */ /* 0x000fe200078e02e0 */
        /* <DEDUP_REMOVED lines=10> */
.L_x_56:
[----:B------:R-:W-:Y:S05]  /*2aa0*/  BSYNC B1 ;  /* 0x0000000000017941 */ /* 0x000fea0003800000 */
.L_x_55:
[----:B--2---:R-:W-:Y:S01]  /*2ab0*/  @!P1 IMAD R123, R130, R23, R224 ;  /* 0x00000017827b9224 */ /* 0x004fe200078e02e0 */
[----:B------:R-:W-:Y:S04]  /*2ac0*/  BSSY B1, `(.L_x_57) ;  /* 0x0000006000017945 */ /* 0x000fe80003800000 */
[----:B------:R2:W-:Y:S01]  /*2ad0*/  @!P1 STG.E.U8 desc[UR36][R20.64+0x10], R123 ;  /* 0x0000107b14009986 */ /* 0x0005e2000c101124 */
[----:B------:R-:W-:Y:S05]  /*2ae0*/  @P3 BRA `(.L_x_58) ;  /* 0x00000000000c3947 */ /* 0x000fea0003800000 */
[----:B------:R-:W2:Y:S02]  /*2af0*/  LDG.E.U8 R216, desc[UR36][R222.64+0x11] ;  /* 0x00001124ded87981 */ /* 0x000ea4000c1e1100 */
[----:B--2---:R-:W-:-:S05]  /*2b00*/  PRMT R123, R216, 0x8880, RZ ;  /* 0x00008880d87b7816 */ /* 0x004fca00000000ff */
[----:B------:R-:W-:-:S07]  /*2b10*/  IMAD R224, R123, R22, RZ ;  /* 0x000000167be07224 */ /* 0x000fce00078e02ff */
.L_x_58:
[----:B------:R-:W-:Y:S05]  /*2b20*/  BSYNC B1 ;  /* 0x0000000000017941 */ /* 0x000fea0003800000 */
.L_x_57:
[----:B------:R-:W-:Y:S01]  /*2b30*/  @!P3 IMAD R131, R131, R23, R224 ;  /* 0x000000178383b224 */ /* 0x000fe200078e02e0 */
[----:B------:R-:W-:Y:S04]  /*2b40*/  BSSY B1, `(.L_x_59) ;  /* 0x0000006000017945 */ /* 0x000fe80003800000 */
[----:B------:R0:W-:Y:S01]  /*2b50*/  @!P3 STG.E.U8 desc[UR36][R20.64+0x11], R131 ;  /* 0x000011831400b986 */ /* 0x0001e2000c101124 */
[----:B------:R-:W-:Y:S05]  /*2b60*/  @P4 BRA `(.L_x_60) ;  /* 0x00000000000c4947 */ /* 0x000fea0003800000 */
[----:B------:R-:W2:Y:S02]  /*2b70*/  LDG.E.U8 R216, desc[UR36][R4.64+0x18] ;  /* 0x0000182404d87981 */ /* 0x000ea4000c1e1100 */
[----:B--2---:R-:W-:-:S05]  /*2b80*/  PRMT R123, R216, 0x8880, RZ ;  /* 0x00008880d87b7816 */ /* 0x004fca00000000ff */
[----:B------:R-:W-:-:S07]  /*2b90*/  IMAD R224, R123, R22, RZ ;  /* 0x000000167be07224 */ /* 0x000fce00078e02ff */
.L_x_60:
[----:B------:R-:W-:Y:S05]  /*2ba0*/  BSYNC B1 ;  /* 0x0000000000017941 */ /* 0x000fea0003800000 */
.L_x_59:
[----:B--2---:R-:W-:Y:S01]  /*2bb0*/  @!P4 IMAD R123, R132, R23, R224 ;  /* 0x00000017847bc224 */ /* 0x004fe200078e02e0 */
[----:B------:R-:W-:Y:S04]  /*2bc0*/  BSSY B1, `(.L_x_61) ;  /* 0x0000006000017945 */ /* 0x000fe80003800000 */
[----:B------:R2:W-:Y:S01]  /*2bd0*/  @!P4 STG.E.U8 desc[UR36][R220.64+0x18], R123 ;  /* 0x0000187bdc00c986 */ /* 0x0005e2000c101124 */
[----:B------:R-:W-:Y:S05]  /*2be0*/  @P5 BRA `(.L_x_62) ;  /* 0x00000000000c5947 */ /* 0x000fea0003800000 */
[----:B------:R-:W2:Y:S02]  /*2bf0*/  LDG.E.U8 R216, desc[UR36][R4.64+0x19] ;  /* 0x0000192404d87981 */ /* 0x000ea4000c1e1100 */
[----:B--2---:R-:W-:-:S05]  /*2c00*/  PRMT R123, R216, 0x8880, RZ ;  /* 0x00008880d87b7816 */ /* 0x004fca00000000ff */
[----:B------:R-:W-:-:S07]  /*2c10*/  IMAD R224, R123, R22, RZ ;  /* 0x000000167be07224 */ /* 0x000fce00078e02ff */
.L_x_62:
[----:B------:R-:W-:Y:S05]  /*2c20*/  BSYNC B1 ;  /* 0x0000000000017941 */ /* 0x000fea0003800000 */
.L_x_61:
[----:B------:R-:W-:Y:S01]  /*2c30*/  @!P5 IMAD R133, R133, R23, R224 ;  /* 0x000000178585d224 */ /* 0x000fe200078e02e0 */
[----:B------:R-:W-:Y:S04]  /*2c40*/  BSSY B1, `(.L_x_63) ;  /* 0x0000006000017945 */ /* 0x000fe80003800000 */
[----:B------:R0:W-:Y:S01]  /*2c50*/  @!P5 STG.E.U8 desc[UR36][R220.64+0x19], R133 ;  /* 0x00001985dc00d986 */ /* 0x0001e2000c101124 */
[----:B------:R-:W-:Y:S05]  /*2c60*/  @P6 BRA `(.L_x_64) ;  /* 0x00000000000c6947 */ /* 0x000fea0003800000 */
[----:B------:R-:W2:Y:S02]  /*2c70*/  LDG.E.U8 R216, desc[UR36][R222.64+0x18] ;  /* 0x00001824ded87981 */ /* 0x000ea4000c1e1100 */
[----:B--2---:R-:W-:-:S05]  /*2c80*/  PRMT R123, R216, 0x8880, RZ ;  /* 0x00008880d87b7816 */ /* 0x004fca00000000ff */
[----:B------:R-:W-:-:S07]  /*2c90*/  IMAD R224, R123, R22, RZ ;  /* 0x000000167be07224 */ /* 0x000fce00078e02ff */
.L_x_64:
[----:B------:R-:W-:Y:S05]  /*2ca0*/  BSYNC B1 ;  /* 0x0000000000017941 */ /* 0x000fea0003800000 */
.L_x_63:
        /* <DEDUP_REMOVED lines=12> */
.L_x_66:
[----:B------:R-:W-:Y:S05]  /*2d70*/  BSYNC B1 ;  /* 0x0000000000017941 */ /* 0x000fea0003800000 */
.L_x_65:
[----:B------:R-:W-:Y:S01]  /*2d80*/  @!P3 IMAD R135, R135, R23, R224 ;  /* 0x000000178787b224 */ /* 0x000fe200078e02e0 */
[----:B------:R-:W-:Y:S04]  /*2d90*/  BSSY B1, `(.L_x_67) ;  /* 0x0000006000017945 */ /* 0x000fe80003800000 */
[----:B------:R0:W-:Y:S01]  /*2da0*/  @!P3 STG.E.U8 desc[UR36][R20.64+0x19], R135 ;  /* 0x000019871400b986 */ /* 0x0001e2000c101124 */
[----:B------:R-:W-:Y:S05]  /*2db0*/  @P4 BRA `(.L_x_68) ;  /* 0x00000000000c4947 */ /* 0x000fea0003800000 */
[----:B------:R-:W2:Y:S02]  /*2dc0*/  LDG.E.U8 R216, desc[UR36][R4.64+0x20] ;  /* 0x0000202404d87981 */ /* 0x000ea4000c1e1100 */
[----:B--2---:R-:W-:-:S05]  /*2dd0*/  PRMT R123, R216, 0x8880, RZ ;  /* 0x00008880d87b7816 */ /* 0x004fca00000000ff */
[----:B------:R-:W-:-:S07]  /*2de0*/  IMAD R224, R123, R22, RZ ;  /* 0x000000167be07224 */ /* 0x000fce00078e02ff */
.L_x_68:
[----:B------:R-:W-:Y:S05]  /*2df0*/  BSYNC B1 ;  /* 0x0000000000017941 */ /* 0x000fea0003800000 */
.L_x_67:
[----:B--2---:R-:W-:Y:S01]  /*2e00*/  @!P4 IMAD R123, R136, R23, R224 ;  /* 0x00000017887bc224 */ /* 0x004fe200078e02e0 */
[----:B------:R-:W-:Y:S04]  /*2e10*/  BSSY B1, `(.L_x_69) ;  /* 0x0000006000017945 */ /* 0x000fe80003800000 */
[----:B------:R2:W-:Y:S01]  /*2e20*/  @!P4 STG.E.U8 desc[UR36][R220.64+0x20], R123 ;  /* 0x0000207bdc00c986 */ /* 0x0005e2000c101124 */
[----:B------:R-:W-:Y:S05]  /*2e30*/  @P5 BRA `(.L_x_70) ;  /* 0x00000000000c5947 */ /* 0x000fea0003800000 */
[----:B------:R-:W2:Y:S02]  /*2e40*/  LDG.E.U8 R216, desc[UR36][R4.64+0x21] ;  /* 0x0000212404d87981 */ /* 0x000ea4000c1e1100 */
[----:B--2---:R-:W-:-:S05]  /*2e50*/  PRMT R123, R216, 0x8880, RZ ;  /* 0x00008880d87b7816 */ /* 0x004fca00000000ff */
[----:B------:R-:W-:-:S07]  /*2e60*/  IMAD R224, R123, R22, RZ ;  /* 0x000000167be07224 */ /* 0x000fce00078e02ff */
.L_x_70:
[----:B------:R-:W-:Y:S05]  /*2e70*/  BSYNC B1 ;  /* 0x0000000000017941 */ /* 0x000fea0003800000 */
.L_x_69:
[----:B------:R-:W-:Y:S01]  /*2e80*/  @!P5 IMAD R137, R137, R23, R224 ;  /* 0x000000178989d224 */ /* 0x000fe200078e02e0 */
[----:B------:R-:W-:Y:S04]  /*2e90*/  BSSY B1, `(.L_x_71) ;  /* 0x0000006000017945 */ /* 0x000fe80003800000 */
[----:B------:R0:W-:Y:S01]  /*2ea0*/  @!P5 STG.E.U8 desc[UR36][R220.64+0x21], R137 ;  /* 0x00002189dc00d986 */ /* 0x0001e2000c101124 */
[----:B------:R-:W-:Y:S05]  /*2eb0*/  @P6 BRA `(.L_x_72) ;  /* 0x00000000000c6947 */ /* 0x000fea0003800000 */
[----:B------:R-:W2:Y:S02]  /*2ec0*/  LDG.E.U8 R216, desc[UR36][R222.64+0x20] ;  /* 0x00002024ded87981 */ /* 0x000ea4000c1e1100 */
[----:B--2---:R-:W-:-:S05]  /*2ed0*/  PRMT R123, R216, 0x8880, RZ ;  /* 0x00008880d87b7816 */ /* 0x004fca00000000ff */
[----:B------:R-:W-:-:S07]  /*2ee0*/  IMAD R224, R123, R22, RZ ;  /* 0x000000167be07224 */ /* 0x000fce00078e02ff */
.L_x_72:
[----:B------:R-:W-:Y:S05]  /*2ef0*/  BSYNC B1 ;  /* 0x0000000000017941 */ /* 0x000fea0003800000 */
.L_x_71:
[----:B--2---:R-:W-:Y:S01]  /*2f00*/  @!P6 IMAD R123, R138, R23, R224 ;  /* 0x000000178a7be224 */ /* 0x004fe200078e02e0 */
[----:B------:R-:W-:Y:S04]  /*2f10*/  BSSY B1, `(.L_x_73) ;  /* 0x0000006000017945 */ /* 0x000fe80003800000 */
[----:B------:R2:W-:Y:S01]  /*2f20*/  @!P6 STG.E.U8 desc[UR36][R20.64+0x20], R123 ;  /* 0x0000207b1400e986 */ /* 0x0005e2000c101124 */
[----:B------:R-:W-:Y:S05]  /*2f30*/  @P1 BRA `(.L_x_74) ;  /* 0x00000000000c1947 */ /* 0x000fea0003800000 */
[----:B------:R-:W2:Y:S02]  /*2f40*/  LDG.E.U8 R216, desc[UR36][R222.64+0x21] ;  /* 0x00002124ded87981 */ /* 0x000ea4000c1e1100 */
[----:B--2---:R-:W-:-:S05]  /*2f50*/  PRMT R123, R216, 0x8880, RZ ;  /* 0x00008880d87b7816 */ /* 0x004fca00000000ff */
[----:B------:R-:W-:-:S07]  /*2f60*/  IMAD R224, R123, R22, RZ ;  /* 0x000000167be07224 */ /* 0x000fce00078e02ff */
.L_x_74:
[----:B------:R-:W-:Y:S05]  /*2f70*/  BSYNC B1 ;  /* 0x0000000000017941 */ /* 0x000fea0003800000 */
.L_x_73:
        /* <DEDUP_REMOVED lines=12> */
.L_x_76:
[----:B------:R-:W-:Y:S05]  /*3040*/  BSYNC B1 ;  /* 0x0000000000017941 */ /* 0x000fea0003800000 */
.L_x_75:
[----:B--2---:R-:W-:Y:S01]  /*3050*/  @!P4 IMAD R123, R140, R23, R224 ;  /* 0x000000178c7bc224 */ /* 0x004fe200078e02e0 */
[----:B------:R-:W-:Y:S04]  /*3060*/  BSSY B1, `(.L_x_77) ;  /* 0x0000006000017945 */ /* 0x000fe80003800000 */
[----:B------:R2:W-:Y:S01]  /*3070*/  @!P4 STG.E.U8 desc[UR36][R220.64+0x28], R123 ;  /* 0x0000287bdc00c986 */ /* 0x0005e2000c101124 */
[----:B------:R-:W-:Y:S05]  /*3080*/  @P3 BRA `(.L_x_78) ;  /* 0x00000000000c3947 */ /* 0x000fea0003800000 */
[----:B------:R-:W2:Y:S02]  /*3090*/  LDG.E.U8 R216, desc[UR36][R4.64+0x29] ;  /* 0x0000292404d87981 */ /* 0x000ea4000c1e1100 */
[----:B--2---:R-:W-:-:S05]  /*30a0*/  PRMT R123, R216, 0x8880, RZ ;  /* 0x00008880d87b7816 */ /* 0x004fca00000000ff */
[----:B------:R-:W-:-:S07]  /*30b0*/  IMAD R224, R123, R22, RZ ;  /* 0x000000167be07224 */ /* 0x000fce00078e02ff */
.L_x_78:
[----:B------:R-:W-:Y:S05]  /*30c0*/  BSYNC B1 ;  /* 0x0000000000017941 */ /* 0x000fea0003800000 */
.L_x_77:
[----:B------:R-:W-:Y:S01]  /*30d0*/  @!P3 IMAD R141, R141, R23, R224 ;  /* 0x000000178d8db224 */ /* 0x000fe200078e02e0 */
[----:B------:R-:W-:Y:S04]  /*30e0*/  BSSY B1, `(.L_x_79) ;  /* 0x0000006000017945 */ /* 0x000fe80003800000 */
[----:B------:R0:W-:Y:S01]  /*30f0*/  @!P3 STG.E.U8 desc[UR36][R220.64+0x29], R141 ;  /* 0x0000298ddc00b986 */ /* 0x0001e2000c101124 */
[----:B------:R-:W-:Y:S05]  /*3100*/  @P5 BRA `(.L_x_80) ;  /* 0x00000000000c5947 */ /* 0x000fea0003800000 */
[----:B------:R-:W2:Y:S02]  /*3110*/  LDG.E.U8 R216, desc[UR36][R222.64+0x28] ;  /* 0x00002824ded87981 */ /* 0x000ea4000c1e1100 */
[----:B--2---:R-:W-:-:S05]  /*3120*/  PRMT R123, R216, 0x8880, RZ ;  /* 0x00008880d87b7816 */ /* 0x004fca00000000ff */
[----:B------:R-:W-:-:S07]  /*3130*/  IMAD R224, R123, R22, RZ ;  /* 0x000000167be07224 */ /* 0x000fce00078e02ff */
.L_x_80:
[----:B------:R-:W-:Y:S05]  /*3140*/  BSYNC B1 ;  /* 0x0000000000017941 */ /* 0x000fea0003800000 */
.L_x_79:
[----:B--2---:R-:W-:Y:S01]  /*3150*/  @!P5 IMAD R123, R142, R23, R224 ;  /* 0x000000178e7bd224 */ /* 0x004fe200078e02e0 */
[----:B------:R-:W-:Y:S04]  /*3160*/  BSSY B1, `(.L_x_81) ;  /* 0x0000006000017945 */ /* 0x000fe80003800000 */
[----:B------:R2:W-:Y:S01]  /*3170*/  @!P5 STG.E.U8 desc[UR36][R20.64+0x28], R123 ;  /* 0x0000287b1400d986 */ /* 0x0005e2000c101124 */
[----:B------:R-:W-:Y:S05]  /*3180*/  @P6 BRA `(.L_x_82) ;  /* 0x00000000000c6947 */ /* 0x000fea0003800000 */
[----:B------:R-:W2:Y:S02]  /*3190*/  LDG.E.U8 R216, desc[UR36][R222.64+0x29] ;  /* 0x00002924ded87981 */ /* 0x000ea4000c1e1100 */
[----:B--2---:R-:W-:-:S05]  /*31a0*/  PRMT R123, R216, 0x8880, RZ ;  /* 0x00008880d87b7816 */ /* 0x004fca00000000ff */
[----:B------:R-:W-:-:S07]  /*31b0*/  IMAD R224, R123, R22, RZ ;  /* 0x000000167be07224 */ /* 0x000fce00078e02ff */
.L_x_82:
[----:B------:R-:W-:Y:S05]  /*31c0*/  BSYNC B1 ;  /* 0x0000000000017941 */ /* 0x000fea0003800000 */
.L_x_81:
[----:B------:R-:W-:Y:S01]  /*31d0*/  @!P6 IMAD R143, R143, R23, R224 ;  /* 0x000000178f8fe224 */ /* 0x000fe200078e02e0 */
[----:B------:R-:W-:Y:S04]  /*31e0*/  BSSY B1, `(.L_x_83) ;  /* 0x0000006000017945 */ /* 0x000fe80003800000 */
[----:B------:R0:W-:Y:S01]  /*31f0*/  @!P6 STG.E.U8 desc[UR36][R20.64+0x29], R143 ;  /* 0x0000298f1400e986 */ /* 0x0001e2000c101124 */
[----:B------:R-:W-:Y:S05]  /*3200*/  @P1 BRA `(.L_x_84) ;  /* 0x00000000000c1947 */ /* 0x000fea0003800000 */
[----:B------:R-:W2:Y:S02]  /*3210*/  LDG.E.U8 R216, desc[UR36][R4.64+0x30] ;  /* 0x0000302404d87981 */ /* 0x000ea4000c1e1100 */
[----:B--2---:R-:W-:-:S05]  /*3220*/  PRMT R123, R216, 0x8880, RZ ;  /* 0x00008880d87b7816 */ /* 0x004fca00000000ff */
[----:B------:R-:W-:-:S07]  /*3230*/  IMAD R224, R123, R22, RZ ;  /* 0x000000167be07224 */ /* 0x000fce00078e02ff */
.L_x_84:
[----:B------:R-:W-:Y:S05]  /*3240*/  BSYNC B1 ;  /* 0x0000000000017941 */ /* 0x000fea0003800000 */
.L_x_83:
        /* <DEDUP_REMOVED lines=12> */
.L_x_86:
[----:B------:R-:W-:Y:S05]  /*3310*/  BSYNC B1 ;  /* 0x0000000000017941 */ /* 0x000fea0003800000 */
.L_x_85:
[----:B------:R-:W-:Y:S01]  /*3320*/  @!P4 IMAD R145, R145, R23, R224 ;  /* 0x000000179191c224 */ /* 0x000fe200078e02e0 */
[----:B------:R-:W-:Y:S04]  /*3330*/  BSSY B1, `(.L_x_87) ;  /* 0x0000006000017945 */ /* 0x000fe80003800000 */
[----:B------:R0:W-:Y:S01]  /*3340*/  @!P4 STG.E.U8 desc[UR36][R220.64+0x31], R145 ;  /* 0x00003191dc00c986 */ /* 0x0001e2000c101124 */
[----:B------:R-:W-:Y:S05]  /*3350*/  @P3 BRA `(.L_x_88) ;  /* 0x00000000000c3947 */ /* 0x000fea0003800000 */
[----:B------:R-:W2:Y:S02]  /*3360*/  LDG.E.U8 R216, desc[UR36][R222.64+0x30] ;  /* 0x00003024ded87981 */ /* 0x000ea4000c1e1100 */
[----:B--2---:R-:W-:-:S05]  /*3370*/  PRMT R123, R216, 0x8880, RZ ;  /* 0x00008880d87b7816 */ /* 0x004fca00000000ff */
[----:B------:R-:W-:-:S07]  /*3380*/  IMAD R224, R123, R22, RZ ;  /* 0x000000167be07224 */ /* 0x000fce00078e02ff */
.L_x_88:
[----:B------:R-:W-:Y:S05]  /*3390*/  BSYNC B1 ;  /* 0x0000000000017941 */ /* 0x000fea0003800000 */
.L_x_87:
[----:B--2---:R-:W-:Y:S01]  /*33a0*/  @!P3 IMAD R123, R146, R23, R224 ;  /* 0x00000017927bb224 */ /* 0x004fe200078e02e0 */
[----:B------:R-:W-:Y:S04]  /*33b0*/  BSSY B1, `(.L_x_89) ;  /* 0x0000006000017945 */ /* 0x000fe80003800000 */
[----:B------:R2:W-:Y:S01]  /*33c0*/  @!P3 STG.E.U8 desc[UR36][R20.64+0x30], R123 ;  /* 0x0000307b1400b986 */ /* 0x0005e2000c101124 */
[----:B------:R-:W-:Y:S05]  /*33d0*/  @P5 BRA `(.L_x_90) ;  /* 0x00000000000c5947 */ /* 0x000fea0003800000 */
[----:B------:R-:W2:Y:S02]  /*33e0*/  LDG.E.U8 R216, desc[UR36][R222.64+0x31] ;  /* 0x00003124ded87981 */ /* 0x000ea4000c1e1100 */
[----:B--2---:R-:W-:-:S05]  /*33f0*/  PRMT R123, R216, 0x8880, RZ ;  /* 0x00008880d87b7816 */ /* 0x004fca00000000ff */
[----:B------:R-:W-:-:S07]  /*3400*/  IMAD R224, R123, R22, RZ ;  /* 0x000000167be07224 */ /* 0x000fce00078e02ff */
.L_x_90:
[----:B------:R-:W-:Y:S05]  /*3410*/  BSYNC B1 ;  /* 0x0000000000017941 */ /* 0x000fea0003800000 */
.L_x_89:
[----:B------:R-:W-:Y:S01]  /*3420*/  @!P5 IMAD R147, R147, R23, R224 ;  /* 0x000000179393d224 */ /* 0x000fe200078e02e0 */
[----:B------:R-:W-:Y:S04]  /*3430*/  BSSY B1, `(.L_x_91) ;  /* 0x0000006000017945 */ /* 0x000fe80003800000 */
[----:B------:R0:W-:Y:S01]  /*3440*/  @!P5 STG.E.U8 desc[UR36][R20.64+0x31], R147 ;  /* 0x000031931400d986 */ /* 0x0001e2000c101124 */
[----:B------:R-:W-:Y:S05]  /*3450*/  @P6 BRA `(.L_x_92) ;  /* 0x00000000000c6947 */ /* 0x000fea0003800000 */
[----:B------:R-:W2:Y:S02]  /*3460*/  LDG.E.U8 R216, desc[UR36][R4.64+0x38] ;  /* 0x0000382404d87981 */ /* 0x000ea4000c1e1100 */
[----:B--2---:R-:W-:-:S05]  /*3470*/  PRMT R123, R216, 0x8880, RZ ;  /* 0x00008880d87b7816 */ /* 0x004fca00000000ff */
[----:B------:R-:W-:-:S07]  /*3480*/  IMAD R224, R123, R22, RZ ;  /* 0x000000167be07224 */ /* 0x000fce00078e02ff */
.L_x_92:
[----:B------:R-:W-:Y:S05]  /*3490*/  BSYNC B1 ;  /* 0x0000000000017941 */ /* 0x000fea0003800000 */
.L_x_91:
[----:B--2---:R-:W-:Y:S01]  /*34a0*/  @!P6 IMAD R123, R148, R23, R224 ;  /* 0x00000017947be224 */ /* 0x004fe200078e02e0 */
[----:B------:R-:W-:Y:S04]  /*34b0*/  BSSY B1, `(.L_x_93) ;  /* 0x0000006000017945 */ /* 0x000fe80003800000 */
[----:B------:R2:W-:Y:S01]  /*34c0*/  @!P6 STG.E.U8 desc[UR36][R220.64+0x38], R123 ;  /* 0x0000387bdc00e986 */ /* 0x0005e2000c101124 */
[----:B------:R-:W-:Y:S05]  /*34d0*/  @P1 BRA `(.L_x_94) ;  /* 0x00000000000c1947 */ /* 0x000fea0003800000 */
[----:B------:R-:W2:Y:S02]  /*34e0*/  LDG.E.U8 R216, desc[UR36][R4.64+0x39] ;  /* 0x0000392404d87981 */ /* 0x000ea4000c1e1100 */
[----:B--2---:R-:W-:-:S05]  /*34f0*/  PRMT R123, R216, 0x8880, RZ ;  /* 0x00008880d87b7816 */ /* 0x004fca00000000ff */
[----:B------:R-:W-:-:S07]  /*3500*/  IMAD R224, R123, R22, RZ ;  /* 0x000000167be07224 */ /* 0x000fce00078e02ff */
.L_x_94:
[----:B------:R-:W-:Y:S05]  /*3510*/  BSYNC B1 ;  /* 0x0000000000017941 */ /* 0x000fea0003800000 */
.L_x_93:
        /* <DEDUP_REMOVED lines=12> */
.L_x_96:
[----:B------:R-:W-:Y:S05]  /*35e0*/  BSYNC B1 ;  /* 0x0000000000017941 */ /* 0x000fea0003800000 */
.L_x_95:
[----:B--2---:R-:W-:Y:S01]  /*35f0*/  @!P4 IMAD R123, R150, R23, R224 ;  /* 0x00000017967bc224 */ /* 0x004fe200078e02e0 */
[----:B------:R-:W-:Y:S04]  /*3600*/  BSSY B1, `(.L_x_97) ;  /* 0x0000006000017945 */ /* 0x000fe80003800000 */
[----:B------:R2:W-:Y:S01]  /*3610*/  @!P4 STG.E.U8 desc[UR36][R20.64+0x38], R123 ;  /* 0x0000387b1400c986 */ /* 0x0005e2000c101124 */
[----:B------:R-:W-:Y:S05]  /*3620*/  @P3 BRA `(.L_x_98) ;  /* 0x00000000000c3947 */ /* 0x000fea0003800000 */
[----:B------:R-:W2:Y:S02]  /*3630*/  LDG.E.U8 R216, desc[UR36][R222.64+0x39] ;  /* 0x00003924ded87981 */ /* 0x000ea4000c1e1100 */
[----:B--2---:R-:W-:-:S05]  /*3640*/  PRMT R123, R216, 0x8880, RZ ;  /* 0x00008880d87b7816 */ /* 0x004fca00000000ff */
[----:B------:R-:W-:-:S07]  /*3650*/  IMAD R224, R123, R22, RZ ;  /* 0x000000167be07224 */ /* 0x000fce00078e02ff */
.L_x_98:
[----:B------:R-:W-:Y:S05]  /*3660*/  BSYNC B1 ;  /* 0x0000000000017941 */ /* 0x000fea0003800000 */
.L_x_97:
[----:B------:R-:W-:Y:S01]  /*3670*/  @!P3 IMAD R151, R151, R23, R224 ;  /* 0x000000179797b224 */ /* 0x000fe200078e02e0 */
[----:B------:R-:W-:Y:S04]  /*3680*/  BSSY B1, `(.L_x_99) ;  /* 0x0000006000017945 */ /* 0x000fe80003800000 */
[----:B------:R0:W-:Y:S01]  /*3690*/  @!P3 STG.E.U8 desc[UR36][R20.64+0x39], R151 ;  /* 0x000039971400b986 */ /* 0x0001e2000c101124 */
[----:B------:R-:W-:Y:S05]  /*36a0*/  @P5 BRA `(.L_x_100) ;  /* 0x00000000000c5947 */ /* 0x000fea0003800000 */
[----:B------:R-:W2:Y:S02]  /*36b0*/  LDG.E.U8 R216, desc[UR36][R4.64+0x40] ;  /* 0x0000402404d87981 */ /* 0x000ea4000c1e1100 */
[----:B--2---:R-:W-:-:S05]  /*36c0*/  PRMT R123, R216, 0x8880, RZ ;  /* 0x00008880d87b7816 */ /* 0x004fca00000000ff */
[----:B------:R-:W-:-:S07]  /*36d0*/  IMAD R224, R123, R22, RZ ;  /* 0x000000167be07224 */ /* 0x000fce00078e02ff */
.L_x_100:
[----:B------:R-:W-:Y:S05]  /*36e0*/  BSYNC B1 ;  /* 0x0000000000017941 */ /* 0x000fea0003800000 */
.L_x_99:
[----:B--2---:R-:W-:Y:S01]  /*36f0*/  @!P5 IMAD R123, R152, R23, R224 ;  /* 0x00000017987bd224 */ /* 0x004fe200078e02e0 */
[----:B------:R-:W-:Y:S04]  /*3700*/  BSSY B1, `(.L_x_101) ;  /* 0x0000006000017945 */ /* 0x000fe80003800000 */
[----:B------:R2:W-:Y:S01]  /*3710*/  @!P5 STG.E.U8 desc[UR36][R220.64+0x40], R123 ;  /* 0x0000407bdc00d986 */ /* 0x0005e2000c101124 */
[----:B------:R-:W-:Y:S05]  /*3720*/  @P6 BRA `(.L_x_102) ;  /* 0x00000000000c6947 */ /* 0x000fea0003800000 */
[----:B------:R-:W2:Y:S02]  /*3730*/  LDG.E.U8 R216, desc[UR36][R4.64+0x41] ;  /* 0x0000412404d87981 */ /* 0x000ea4000c1e1100 */
[----:B--2---:R-:W-:-:S05]  /*3740*/  PRMT R123, R216, 0x8880, RZ ;  /* 0x00008880d87b7816 */ /* 0x004fca00000000ff */
[----:B------:R-:W-:-:S07]  /*3750*/  IMAD R224, R123, R22, RZ ;  /* 0x000000167be07224 */ /* 0x000fce00078e02ff */
.L_x_102:
[----:B------:R-:W-:Y:S05]  /*3760*/  BSYNC B1 ;  /* 0x0000000000017941 */ /* 0x000fea0003800000 */
.L_x_101:
[----:B------:R-:W-:Y:S01]  /*3770*/  @!P6 IMAD R153, R153, R23, R224 ;  /* 0x000000179999e224 */ /* 0x000fe200078e02e0 */
[----:B------:R-:W-:Y:S04]  /*3780*/  BSSY B1, `(.L_x_103) ;  /* 0x0000006000017945 */ /* 0x000fe80003800000 */
[----:B------:R0:W-:Y:S01]  /*3790*/  @!P6 STG.E.U8 desc[UR36][R220.64+0x41], R153 ;  /* 0x00004199dc00e986 */ /* 0x0001e2000c101124 */
[----:B------:R-:W-:Y:S05]  /*37a0*/  @P1 BRA `(.L_x_104) ;  /* 0x00000000000c1947 */ /* 0x000fea0003800000 */
[----:B------:R-:W2:Y:S02]  /*37b0*/  LDG.E.U8 R216, desc[UR36][R222.64+0x40] ;  /* 0x00004024ded87981 */ /* 0x000ea4000c1e1100 */
[----:B--2---:R-:W-:-:S05]  /*37c0*/  PRMT R123, R216, 0x8880, RZ ;  /* 0x00008880d87b7816 */ /* 0x004fca00000000ff */
[----:B------:R-:W-:-:S07]  /*37d0*/  IMAD R224, R123, R22, RZ ;  /* 0x000000167be07224 */ /* 0x000fce00078e02ff */
.L_x_104:
[----:B------:R-:W-:Y:S05]  /*37e0*/  BSYNC B1 ;  /* 0x0000000000017941 */ /* 0x000fea0003800000 */
.L_x_103:
        /* <DEDUP_REMOVED lines=12> */
.L_x_106:
[----:B------:R-:W-:Y:S05]  /*38b0*/  BSYNC B1 ;  /* 0x0000000000017941 */ /* 0x000fea0003800000 */
.L_x_105:
[----:B------:R-:W-:Y:S01]  /*38c0*/  @!P4 IMAD R155, R155, R23, R224 ;  /* 0x000000179b9bc224 */ /* 0x000fe200078e02e0 */
[----:B------:R-:W-:Y:S04]  /*38d0*/  BSSY B1, `(.L_x_107) ;  /* 0x0000006000017945 */ /* 0x000fe80003800000 */
[----:B------:R0:W-:Y:S01]  /*38e0*/  @!P4 STG.E.U8 desc[UR36][R20.64+0x41], R155 ;  /* 0x0000419b1400c986 */ /* 0x0001e2000c101124 */
[----:B------:R-:W-:Y:S05]  /*38f0*/  @P3 BRA `(.L_x_108) ;  /* 0x00000000000c3947 */ /* 0x000fea0003800000 */
[----:B------:R-:W2:Y:S02]  /*3900*/  LDG.E.U8 R216, desc[UR36][R4.64+0x48] ;  /* 0x0000482404d87981 */ /* 0x000ea4000c1e1100 */
[----:B--2---:R-:W-:-:S05]  /*3910*/  PRMT R123, R216, 0x8880, RZ ;  /* 0x00008880d87b7816 */ /* 0x004fca00000000ff */
[----:B------:R-:W-:-:S07]  /*3920*/  IMAD R224, R123, R22, RZ ;  /* 0x000000167be07224 */ /* 0x000fce00078e02ff */
.L_x_108:
[----:B------:R-:W-:Y:S05]  /*3930*/  BSYNC B1 ;  /* 0x0000000000017941 */ /* 0x000fea0003800000 */
.L_x_107:
[----:B--2---:R-:W-:Y:S01]  /*3940*/  @!P3 IMAD R123, R156, R23, R224 ;  /* 0x000000179c7bb224 */ /* 0x004fe200078e02e0 */
[----:B------:R-:W-:Y:S04]  /*3950*/  BSSY B1, `(.L_x_109) ;  /* 0x0000006000017945 */ /* 0x000fe80003800000 */
[----:B------:R2:W-:Y:S01]  /*3960*/  @!P3 STG.E.U8 desc[UR36][R220.64+0x48], R123 ;  /* 0x0000487bdc00b986 */ /* 0x0005e2000c101124 */
[----:B------:R-:W-:Y:S05]  /*3970*/  @P5 BRA `(.L_x_110) ;  /* 0x00000000000c5947 */ /* 0x000fea0003800000 */
[----:B------:R-:W2:Y:S02]  /*3980*/  LDG.E.U8 R216, desc[UR36][R4.64+0x49] ;  /* 0x0000492404d87981 */ /* 0x000ea4000c1e1100 */
[----:B--2---:R-:W-:-:S05]  /*3990*/  PRMT R123, R216, 0x8880, RZ ;  /* 0x00008880d87b7816 */ /* 0x004fca00000000ff */
[----:B------:R-:W-:-:S07]  /*39a0*/  IMAD R224, R123, R22, RZ ;  /* 0x000000167be07224 */ /* 0x000fce00078e02ff */
.L_x_110:
[----:B------:R-:W-:Y:S05]  /*39b0*/  BSYNC B1 ;  /* 0x0000000000017941 */ /* 0x000fea0003800000 */
.L_x_109:
[----:B------:R-:W-:Y:S01]  /*39c0*/  @!P5 IMAD R157, R157, R23, R224 ;  /* 0x000000179d9dd224 */ /* 0x000fe200078e02e0 */
[----:B------:R-:W-:Y:S04]  /*39d0*/  BSSY B1, `(.L_x_111) ;  /* 0x0000006000017945 */ /* 0x000fe80003800000 */
[----:B------:R0:W-:Y:S01]  /*39e0*/  @!P5 STG.E.U8 desc[UR36][R220.64+0x49], R157 ;  /* 0x0000499ddc00d986 */ /* 0x0001e2000c101124 */
[----:B------:R-:W-:Y:S05]  /*39f0*/  @P6 BRA `(.L_x_112) ;  /* 0x00000000000c6947 */ /* 0x000fea0003800000 */
[----:B------:R-:W2:Y:S02]  /*3a00*/  LDG.E.U8 R216, desc[UR36][R222.64+0x48] ;  /* 0x00004824ded87981 */ /* 0x000ea4000c1e1100 */
[----:B--2---:R-:W-:-:S05]  /*3a10*/  PRMT R123, R216, 0x8880, RZ ;  /* 0x00008880d87b7816 */ /* 0x004fca00000000ff */
[----:B------:R-:W-:-:S07]  /*3a20*/  IMAD R224, R123, R22, RZ ;  /* 0x000000167be07224 */ /* 0x000fce00078e02ff */
.L_x_112:
[----:B------:R-:W-:Y:S05]  /*3a30*/  BSYNC B1 ;  /* 0x0000000000017941 */ /* 0x000fea0003800000 */
.L_x_111:
[----:B--2---:R-:W-:Y:S01]  /*3a40*/  @!P6 IMAD R123, R158, R23, R224 ;  /* 0x000000179e7be224 */ /* 0x004fe200078e02e0 */
[----:B------:R-:W-:Y:S04]  /*3a50*/  BSSY B1, `(.L_x_113) ;  /* 0x0000006000017945 */ /* 0x000fe80003800000 */
[----:B------:R2:W-:Y:S01]  /*3a60*/  @!P6 STG.E.U8 desc[UR36][R20.64+0x48], R123 ;  /* 0x0000487b1400e986 */ /* 0x0005e2000c101124 */
[----:B------:R-:W-:Y:S05]  /*3a70*/  @P1 BRA `(.L_x_114) ;  /* 0x00000000000c1947 */ /* 0x000fea0003800000 */
[----:B------:R-:W2:Y:S02]  /*3a80*/  LDG.E.U8 R216, desc[UR36][R222.64+0x49] ;  /* 0x00004924ded87981 */ /* 0x000ea4000c1e1100 */
[----:B--2---:R-:W-:-:S05]  /*3a90*/  PRMT R123, R216, 0x8880, RZ ;  /* 0x00008880d87b7816 */ /* 0x004fca00000000ff */
[----:B------:R-:W-:-:S07]  /*3aa0*/  IMAD R224, R123, R22, RZ ;  /* 0x000000167be07224 */ /* 0x000fce00078e02ff */
.L_x_114:
[----:B------:R-:W-:Y:S05]  /*3ab0*/  BSYNC B1 ;  /* 0x0000000000017941 */ /* 0x000fea0003800000 */
.L_x_113:
        /* <DEDUP_REMOVED lines=12> */
.L_x_116:
[----:B------:R-:W-:Y:S05]  /*3b80*/  BSYNC B1 ;  /* 0x0000000000017941 */ /* 0x000fea0003800000 */
.L_x_115:
[----:B--2---:R-:W-:Y:S01]  /*3b90*/  @!P4 IMAD R123, R160, R23, R224 ;  /* 0x00000017a07bc224 */ /* 0x004fe200078e02e0 */
[----:B------:R-:W-:Y:S04]  /*3ba0*/  BSSY B1, `(.L_x_117) ;  /* 0x0000006000017945 */ /* 0x000fe80003800000 */
[----:B------:R2:W-:Y:S01]  /*3bb0*/  @!P4 STG.E.U8 desc[UR36][R220.64+0x50], R123 ;  /* 0x0000507bdc00c986 */ /* 0x0005e2000c101124 */
[----:B------:R-:W-:Y:S05]  /*3bc0*/  @P3 BRA `(.L_x_118) ;  /* 0x00000000000c3947 */ /* 0x000fea0003800000 */
[----:B------:R-:W2:Y:S02]  /*3bd0*/  LDG.E.U8 R216, desc[UR36][R4.64+0x51] ;  /* 0x0000512404d87981 */ /* 0x000ea4000c1e1100 */
[----:B--2---:R-:W-:-:S05]  /*3be0*/  PRMT R123, R216, 0x8880, RZ ;  /* 0x00008880d87b7816 */ /* 0x004fca00000000ff */
[----:B------:R-:W-:-:S07]  /*3bf0*/  IMAD R224, R123, R22, RZ ;  /* 0x000000167be07224 */ /* 0x000fce00078e02ff */
.L_x_118:
[----:B------:R-:W-:Y:S05]  /*3c00*/  BSYNC B1 ;  /* 0x0000000000017941 */ /* 0x000fea0003800000 */
.L_x_117:
[----:B------:R-:W-:Y:S01]  /*3c10*/  @!P3 IMAD R161, R161, R23, R224 ;  /* 0x00000017a1a1b224 */ /* 0x000fe200078e02e0 */
[----:B------:R-:W-:Y:S04]  /*3c20*/  BSSY B1, `(.L_x_119) ;  /* 0x0000006000017945 */ /* 0x000fe80003800000 */
[----:B------:R0:W-:Y:S01]  /*3c30*/  @!P3 STG.E.U8 desc[UR36][R220.64+0x51], R161 ;  /* 0x000051a1dc00b986 */ /* 0x0001e2000c101124 */
[----:B------:R-:W-:Y:S05]  /*3c40*/  @P5 BRA `(.L_x_120) ;  /* 0x00000000000c5947 */ /* 0x000fea0003800000 */
[----:B------:R-:W2:Y:S02]  /*3c50*/  LDG.E.U8 R216, desc[UR36][R222.64+0x50] ;  /* 0x00005024ded87981 */ /* 0x000ea4000c1e1100 */
[----:B--2---:R-:W-:-:S05]  /*3c60*/  PRMT R123, R216, 0x8880, RZ ;  /* 0x00008880d87b7816 */ /* 0x004fca00000000ff */
[----:B------:R-:W-:-:S07]  /*3c70*/  IMAD R224, R123, R22, RZ ;  /* 0x000000167be07224 */ /* 0x000fce00078e02ff */
.L_x_120:
[----:B------:R-:W-:Y:S05]  /*3c80*/  BSYNC B1 ;  /* 0x0000000000017941 */ /* 0x000fea0003800000 */
.L_x_119:
[----:B--2---:R-:W-:Y:S01]  /*3c90*/  @!P5 IMAD R123, R162, R23, R224 ;  /* 0x00000017a27bd224 */ /* 0x004fe200078e02e0 */
[----:B------:R-:W-:Y:S04]  /*3ca0*/  BSSY B1, `(.L_x_121) ;  /* 0x0000006000017945 */ /* 0x000fe80003800000 */
[----:B------:R2:W-:Y:S01]  /*3cb0*/  @!P5 STG.E.U8 desc[UR36][R20.64+0x50], R123 ;  /* 0x0000507b1400d986 */ /* 0x0005e2000c101124 */
[----:B------:R-:W-:Y:S05]  /*3cc0*/  @P6 BRA `(.L_x_122) ;  /* 0x00000000000c6947 */ /* 0x000fea0003800000 */
[----:B------:R-:W2:Y:S02]  /*3cd0*/  LDG.E.U8 R216, desc[UR36][R222.64+0x51] ;  /* 0x00005124ded87981 */ /* 0x000ea4000c1e1100 */
[----:B--2---:R-:W-:-:S05]  /*3ce0*/  PRMT R123, R216, 0x8880, RZ ;  /* 0x00008880d87b7816 */ /* 0x004fca00000000ff */
[----:B------:R-:W-:-:S07]  /*3cf0*/  IMAD R224, R123, R22, RZ ;  /* 0x000000167be07224 */ /* 0x000fce00078e02ff */
.L_x_122:
[----:B------:R-:W-:Y:S05]  /*3d00*/  BSYNC B1 ;  /* 0x0000000000017941 */ /* 0x000fea0003800000 */
.L_x_121:
[----:B------:R-:W-:Y:S01]  /*3d10*/  @!P6 IMAD R163, R163, R23, R224 ;  /* 0x00000017a3a3e224 */ /* 0x000fe200078e02e0 */
[----:B------:R-:W-:Y:S04]  /*3d20*/  BSSY B1, `(.L_x_123) ;  /* 0x0000006000017945 */ /* 0x000fe80003800000 */
[----:B------:R0:W-:Y:S01]  /*3d30*/  @!P6 STG.E.U8 desc[UR36][R20.64+0x51], R163 ;  /* 0x000051a31400e986 */ /* 0x0001e2000c101124 */
[----:B------:R-:W-:Y:S05]  /*3d40*/  @P1 BRA `(.L_x_124) ;  /* 0x00000000000c1947 */ /* 0x000fea0003800000 */
[----:B------:R-:W2:Y:S02]  /*3d50*/  LDG.E.U8 R216, desc[UR36][R4.64+0x58] ;  /* 0x0000582404d87981 */ /* 0x000ea4000c1e1100 */
[----:B--2---:R-:W-:-:S05]  /*3d60*/  PRMT R123, R216, 0x8880, RZ ;  /* 0x00008880d87b7816 */ /* 0x004fca00000000ff */
[----:B------:R-:W-:-:S07]  /*3d70*/  IMAD R224, R123, R22, RZ ;  /* 0x000000167be07224 */ /* 0x000fce00078e02ff */
.L_x_124:
[----:B------:R-:W-:Y:S05]  /*3d80*/  BSYNC B1 ;  /* 0x0000000000017941 */ /* 0x000fea0003800000 */
.L_x_123:
        /* <DEDUP_REMOVED lines=12> */
.L_x_126:
[----:B------:R-:W-:Y:S05]  /*3e50*/  BSYNC B1 ;  /* 0x0000000000017941 */ /* 0x000fea0003800000 */
.L_x_125:
[----:B------:R-:W-:Y:S01]  /*3e60*/  @!P4 IMAD R165, R165, R23, R224 ;  /* 0x00000017a5a5c224 */ /* 0x000fe200078e02e0 */
[----:B------:R-:W-:Y:S04]  /*3e70*/  BSSY B1, `(.L_x_127) ;  /* 0x0000006000017945 */ /* 0x000fe80003800000 */
[----:B------:R0:W-:Y:S01]  /*3e80*/  @!P4 STG.E.U8 desc[UR36][R220.64+0x59], R165 ;  /* 0x000059a5dc00c986 */ /* 0x0001e2000c101124 */
[----:B------:R-:W-:Y:S05]  /*3e90*/  @P3 BRA `(.L_x_128) ;  /* 0x00000000000c3947 */ /* 0x000fea0003800000 */
[----:B------:R-:W2:Y:S02]  /*3ea0*/  LDG.E.U8 R216, desc[UR36][R222.64+0x58] ;  /* 0x00005824ded87981 */ /* 0x000ea4000c1e1100 */
[----:B--2---:R-:W-:-:S05]  /*3eb0*/  PRMT R123, R216, 0x8880, RZ ;  /* 0x00008880d87b7816 */ /* 0x004fca00000000ff */
[----:B------:R-:W-:-:S07]  /*3ec0*/  IMAD R224, R123, R22, RZ ;  /* 0x000000167be07224 */ /* 0x000fce00078e02ff */
.L_x_128:
[----:B------:R-:W-:Y:S05]  /*3ed0*/  BSYNC B1 ;  /* 0x0000000000017941 */ /* 0x000fea0003800000 */
.L_x_127:
[----:B--2---:R-:W-:Y:S01]  /*3ee0*/  @!P3 IMAD R123, R166, R23, R224 ;  /* 0x00000017a67bb224 */ /* 0x004fe200078e02e0 */
[----:B------:R-:W-:Y:S04]  /*3ef0*/  BSSY B1, `(.L_x_129) ;  /* 0x0000006000017945 */ /* 0x000fe80003800000 */
[----:B------:R2:W-:Y:S01]  /*3f00*/  @!P3 STG.E.U8 desc[UR36][R20.64+0x58], R123 ;  /* 0x0000587b1400b986 */ /* 0x0005e2000c101124 */
[----:B------:R-:W-:Y:S05]  /*3f10*/  @P5 BRA `(.L_x_130) ;  /* 0x00000000000c5947 */ /* 0x000fea0003800000 */
[----:B------:R-:W2:Y:S02]  /*3f20*/  LDG.E.U8 R216, desc[UR36][R222.64+0x59] ;  /* 0x00005924ded87981 */ /* 0x000ea4000c1e1100 */
[----:B--2---:R-:W-:-:S05]  /*3f30*/  PRMT R123, R216, 0x8880, RZ ;  /* 0x00008880d87b7816 */ /* 0x004fca00000000ff */
[----:B------:R-:W-:-:S07]  /*3f40*/  IMAD R224, R123, R22, RZ ;  /* 0x000000167be07224 */ /* 0x000fce00078e02ff */
.L_x_130:
[----:B------:R-:W-:Y:S05]  /*3f50*/  BSYNC B1 ;  /* 0x0000000000017941 */ /* 0x000fea0003800000 */
.L_x_129:
[----:B------:R-:W-:Y:S01]  /*3f60*/  @!P5 IMAD R167, R167, R23, R224 ;  /* 0x00000017a7a7d224 */ /* 0x000fe200078e02e0 */
[----:B------:R-:W-:Y:S04]  /*3f70*/  BSSY B1, `(.L_x_131) ;  /* 0x0000006000017945 */ /* 0x000fe80003800000 */
[----:B------:R0:W-:Y:S01]  /*3f80*/  @!P5 STG.E.U8 desc[UR36][R20.64+0x59], R167 ;  /* 0x000059a71400d986 */ /* 0x0001e2000c101124 */
[----:B------:R-:W-:Y:S05]  /*3f90*/  @P6 BRA `(.L_x_132) ;  /* 0x00000000000c6947 */ /* 0x000fea0003800000 */
[----:B------:R-:W2:Y:S02]  /*3fa0*/  LDG.E.U8 R216, desc[UR36][R4.64+0x60] ;  /* 0x0000602404d87981 */ /* 0x000ea4000c1e1100 */
[----:B--2---:R-:W-:-:S05]  /*3fb0*/  PRMT R123, R216, 0x8880, RZ ;  /* 0x00008880d87b7816 */ /* 0x004fca00000000ff */
[----:B------:R-:W-:-:S07]  /*3fc0*/  IMAD R224, R123, R22, RZ ;  /* 0x000000167be07224 */ /* 0x000fce00078e02ff */
.L_x_132:
[----:B------:R-:W-:Y:S05]  /*3fd0*/  BSYNC B1 ;  /* 0x0000000000017941 */ /* 0x000fea0003800000 */
.L_x_131:
[----:B--2---:R-:W-:Y:S01]  /*3fe0*/  @!P6 IMAD R123, R168, R23, R224 ;  /* 0x00000017a87be224 */ /* 0x004fe200078e02e0 */
[----:B------:R-:W-:Y:S04]  /*3ff0*/  BSSY B1, `(.L_x_133) ;  /* 0x0000006000017945 */ /* 0x000fe80003800000 */
[----:B------:R2:W-:Y:S01]  /*4000*/  @!P6 STG.E.U8 desc[UR36][R220.64+0x60], R123 ;  /* 0x0000607bdc00e986 */ /* 0x0005e2000c101124 */
[----:B------:R-:W-:Y:S05]  /*4010*/  @P1 BRA `(.L_x_134) ;  /* 0x00000000000c1947 */ /* 0x000fea0003800000 */
[----:B------:R-:W2:Y:S02]  /*4020*/  LDG.E.U8 R216, desc[UR36][R4.64+0x61] ;  /* 0x0000612404d87981 */ /* 0x000ea4000c1e1100 */
[----:B--2---:R-:W-:-:S05]  /*4030*/  PRMT R123, R216, 0x8880, RZ ;  /* 0x00008880d87b7816 */ /* 0x004fca00000000ff */
[----:B------:R-:W-:-:S07]  /*4040*/  IMAD R224, R123, R22, RZ ;  /* 0x000000167be07224 */ /* 0x000fce00078e02ff */
.L_x_134:
[----:B------:R-:W-:Y:S05]  /*4050*/  BSYNC B1 ;  /* 0x0000000000017941 */ /* 0x000fea0003800000 */
.L_x_133:
        /* <DEDUP_REMOVED lines=12> */
.L_x_136:
[----:B------:R-:W-:Y:S05]  /*4120*/  BSYNC B1 ;  /* 0x0000000000017941 */ /* 0x000fea0003800000 */
.L_x_135:
[----:B--2---:R-:W-:Y:S01]  /*4130*/  @!P4 IMAD R123, R170, R23, R224 ;  /* 0x00000017aa7bc224 */ /* 0x004fe200078e02e0 */
[----:B------:R-:W-:Y:S04]  /*4140*/  BSSY B1, `(.L_x_137) ;  /* 0x0000006000017945 */ /* 0x000fe80003800000 */
[----:B------:R2:W-:Y:S01]  /*4150*/  @!P4 STG.E.U8 desc[UR36][R20.64+0x60], R123 ;  /* 0x0000607b1400c986 */ /* 0x0005e2000c101124 */
[----:B------:R-:W-:Y:S05]  /*4160*/  @P3 BRA `(.L_x_138) ;  /* 0x00000000000c3947 */ /* 0x000fea0003800000 */
[----:B------:R-:W2:Y:S02]  /*4170*/  LDG.E.U8 R216, desc[UR36][R222.64+0x61] ;  /* 0x00006124ded87981 */ /* 0x000ea4000c1e1100 */
[----:B--2---:R-:W-:-:S05]  /*4180*/  PRMT R123, R216, 0x8880, RZ ;  /* 0x00008880d87b7816 */ /* 0x004fca00000000ff */
[----:B------:R-:W-:-:S07]  /*4190*/  IMAD R224, R123, R22, RZ ;  /* 0x000000167be07224 */ /* 0x000fce00078e02ff */
.L_x_138:
[----:B------:R-:W-:Y:S05]  /*41a0*/  BSYNC B1 ;  /* 0x0000000000017941 */ /* 0x000fea0003800000 */
.L_x_137:
[----:B------:R-:W-:Y:S01]  /*41b0*/  @!P3 IMAD R171, R171, R23, R224 ;  /* 0x00000017ababb224 */ /* 0x000fe200078e02e0 */
[----:B------:R-:W-:Y:S04]  /*41c0*/  BSSY B1, `(.L_x_139) ;  /* 0x0000006000017945 */ /* 0x000fe80003800000 */
[----:B------:R0:W-:Y:S01]  /*41d0*/  @!P3 STG.E.U8 desc[UR36][R20.64+0x61], R171 ;  /* 0x000061ab1400b986 */ /* 0x0001e2000c101124 */
[----:B------:R-:W-:Y:S05]  /*41e0*/  @P5 BRA `(.L_x_140) ;  /* 0x00000000000c5947 */ /* 0x000fea0003800000 */
[----:B------:R-:W2:Y:S02]  /*41f0*/  LDG.E.U8 R216, desc[UR36][R4.64+0x68] ;  /* 0x0000682404d87981 */ /* 0x000ea4000c1e1100 */
[----:B--2---:R-:W-:-:S05]  /*4200*/  PRMT R123, R216, 0x8880, RZ ;  /* 0x00008880d87b7816 */ /* 0x004fca00000000ff */
[----:B------:R-:W-:-:S07]  /*4210*/  IMAD R224, R123, R22, RZ ;  /* 0x000000167be07224 */ /* 0x000fce00078e02ff */
.L_x_140:
[----:B------:R-:W-:Y:S05]  /*4220*/  BSYNC B1 ;  /* 0x0000000000017941 */ /* 0x000fea0003800000 */
.L_x_139:
[----:B--2---:R-:W-:Y:S01]  /*4230*/  @!P5 IMAD R123, R172, R23, R224 ;  /* 0x00000017ac7bd224 */ /* 0x004fe200078e02e0 */
[----:B------:R-:W-:Y:S04]  /*4240*/  BSSY B1, `(.L_x_141) ;  /* 0x0000006000017945 */ /* 0x000fe80003800000 */
[----:B------:R2:W-:Y:S01]  /*4250*/  @!P5 STG.E.U8 desc[UR36][R220.64+0x68], R123 ;  /* 0x0000687bdc00d986 */ /* 0x0005e2000c101124 */
[----:B------:R-:W-:Y:S05]  /*4260*/  @P6 BRA `(.L_x_142) ;  /* 0x00000000000c6947 */ /* 0x000fea0003800000 */
[----:B------:R-:W2:Y:S02]  /*4270*/  LDG.E.U8 R216, desc[UR36][R4.64+0x69] ;  /* 0x0000692404d87981 */ /* 0x000ea4000c1e1100 */
[----:B--2---:R-:W-:-:S05]  /*4280*/  PRMT R123, R216, 0x8880, RZ ;  /* 0x00008880d87b7816 */ /* 0x004fca00000000ff */
[----:B------:R-:W-:-:S07]  /*4290*/  IMAD R224, R123, R22, RZ ;  /* 0x000000167be07224 */ /* 0x000fce00078e02ff */
.L_x_142:
[----:B------:R-:W-:Y:S05]  /*42a0*/  BSYNC B1 ;  /* 0x0000000000017941 */ /* 0x000fea0003800000 */
.L_x_141:
[----:B------:R-:W-:Y:S01]  /*42b0*/  @!P6 IMAD R173, R173, R23, R224 ;  /* 0x00000017adade224 */ /* 0x000fe200078e02e0 */
[----:B------:R-:W-:Y:S04]  /*42c0*/  BSSY B1, `(.L_x_143) ;  /* 0x0000006000017945 */ /* 0x000fe80003800000 */
[----:B------:R0:W-:Y:S01]  /*42d0*/  @!P6 STG.E.U8 desc[UR36][R220.64+0x69], R173 ;  /* 0x000069addc00e986 */ /* 0x0001e2000c101124 */
[----:B------:R-:W-:Y:S05]  /*42e0*/  @P1 BRA `(.L_x_144) ;  /* 0x00000000000c1947 */ /* 0x000fea0003800000 */
[----:B------:R-:W2:Y:S02]  /*42f0*/  LDG.E.U8 R216, desc[UR36][R222.64+0x68] ;  /* 0x00006824ded87981 */ /* 0x000ea4000c1e1100 */
[----:B--2---:R-:W-:-:S05]  /*4300*/  PRMT R123, R216, 0x8880, RZ ;  /* 0x00008880d87b7816 */ /* 0x004fca00000000ff */
[----:B------:R-:W-:-:S07]  /*4310*/  IMAD R224, R123, R22, RZ ;  /* 0x000000167be07224 */ /* 0x000fce00078e02ff */
.L_x_144:
[----:B------:R-:W-:Y:S05]  /*4320*/  BSYNC B1 ;  /* 0x0000000000017941 */ /* 0x000fea0003800000 */
.L_x_143:
        /* <DEDUP_REMOVED lines=12> */
.L_x_146:
[----:B------:R-:W-:Y:S05]  /*43f0*/  BSYNC B1 ;  /* 0x0000000000017941 */ /* 0x000fea0003800000 */
.L_x_145:
[----:B------:R-:W-:Y:S01]  /*4400*/  @!P4 IMAD R175, R175, R23, R224 ;  /* 0x00000017afafc224 */ /* 0x000fe200078e02e0 */
[----:B------:R-:W-:Y:S04]  /*4410*/  BSSY B1, `(.L_x_147) ;  /* 0x0000006000017945 */ /* 0x000fe80003800000 */
[----:B------:R0:W-:Y:S01]  /*4420*/  @!P4 STG.E.U8 desc[UR36][R20.64+0x69], R175 ;  /* 0x000069af1400c986 */ /* 0x0001e2000c101124 */
[----:B------:R-:W-:Y:S05]  /*4430*/  @P3 BRA `(.L_x_148) ;  /* 0x00000000000c3947 */ /* 0x000fea0003800000 */
[----:B------:R-:W2:Y:S02]  /*4440*/  LDG.E.U8 R216, desc[UR36][R4.64+0x70] ;  /* 0x0000702404d87981 */ /* 0x000ea4000c1e1100 */
[----:B--2---:R-:W-:-:S05]  /*4450*/  PRMT R123, R216, 0x8880, RZ ;  /* 0x00008880d87b7816 */ /* 0x004fca00000000ff */
[----:B------:R-:W-:-:S07]  /*4460*/  IMAD R224, R123, R22, RZ ;  /* 0x000000167be07224 */ /* 0x000fce00078e02ff */
.L_x_148:
[----:B------:R-:W-:Y:S05]  /*4470*/  BSYNC B1 ;  /* 0x0000000000017941 */ /* 0x000fea0003800000 */
.L_x_147:
[----:B--2---:R-:W-:Y:S01]  /*4480*/  @!P3 IMAD R123, R176, R23, R224 ;  /* 0x00000017b07bb224 */ /* 0x004fe200078e02e0 */
[----:B------:R-:W-:Y:S04]  /*4490*/  BSSY B1, `(.L_x_149) ;  /* 0x0000006000017945 */ /* 0x000fe80003800000 */
[----:B------:R2:W-:Y:S01]  /*44a0*/  @!P3 STG.E.U8 desc[UR36][R220.64+0x70], R123 ;  /* 0x0000707bdc00b986 */ /* 0x0005e2000c101124 */
[----:B------:R-:W-:Y:S05]  /*44b0*/  @P5 BRA `(.L_x_150) ;  /* 0x00000000000c5947 */ /* 0x000fea0003800000 */
[----:B------:R-:W2:Y:S02]  /*44c0*/  LDG.E.U8 R216, desc[UR36][R4.64+0x71] ;  /* 0x0000712404d87981 */ /* 0x000ea4000c1e1100 */
[----:B--2---:R-:W-:-:S05]  /*44d0*/  PRMT R123, R216, 0x8880, RZ ;  /* 0x00008880d87b7816 */ /* 0x004fca00000000ff */
[----:B------:R-:W-:-:S07]  /*44e0*/  IMAD R224, R123, R22, RZ ;  /* 0x000000167be07224 */ /* 0x000fce00078e02ff */
.L_x_150:
[----:B------:R-:W-:Y:S05]  /*44f0*/  BSYNC B1 ;  /* 0x0000000000017941 */ /* 0x000fea0003800000 */
.L_x_149:
[----:B------:R-:W-:Y:S01]  /*4500*/  @!P5 IMAD R177, R177, R23, R224 ;  /* 0x00000017b1b1d224 */ /* 0x000fe200078e02e0 */
[----:B------:R-:W-:Y:S04]  /*4510*/  BSSY B1, `(.L_x_151) ;  /* 0x0000006000017945 */ /* 0x000fe80003800000 */
[----:B------:R0:W-:Y:S01]  /*4520*/  @!P5 STG.E.U8 desc[UR36][R220.64+0x71], R177 ;  /* 0x000071b1dc00d986 */ /* 0x0001e2000c101124 */
[----:B------:R-:W-:Y:S05]  /*4530*/  @P6 BRA `(.L_x_152) ;  /* 0x00000000000c6947 */ /* 0x000fea0003800000 */
[----:B------:R-:W2:Y:S02]  /*4540*/  LDG.E.U8 R216, desc[UR36][R222.64+0x70] ;  /* 0x00007024ded87981 */ /* 0x000ea4000c1e1100 */
[----:B--2---:R-:W-:-:S05]  /*4550*/  PRMT R123, R216, 0x8880, RZ ;  /* 0x00008880d87b7816 */ /* 0x004fca00000000ff */
[----:B------:R-:W-:-:S07]  /*4560*/  IMAD R224, R123, R22, RZ ;  /* 0x000000167be07224 */ /* 0x000fce00078e02ff */
.L_x_152:
[----:B------:R-:W-:Y:S05]  /*4570*/  BSYNC B1 ;  /* 0x0000000000017941 */ /* 0x000fea0003800000 */
.L_x_151:
[----:B--2---:R-:W-:Y:S01]  /*4580*/  @!P6 IMAD R123, R178, R23, R224 ;  /* 0x00000017b27be224 */ /* 0x004fe200078e02e0 */
[----:B------:R-:W-:Y:S04]  /*4590*/  BSSY B1, `(.L_x_153) ;  /* 0x0000006000017945 */ /* 0x000fe80003800000 */
[----:B------:R2:W-:Y:S01]  /*45a0*/  @!P6 STG.E.U8 desc[UR36][R20.64+0x70], R123 ;  /* 0x0000707b1400e986 */ /* 0x0005e2000c101124 */
[----:B------:R-:W-:Y:S05]  /*45b0*/  @P1 BRA `(.L_x_154) ;  /* 0x00000000000c1947 */ /* 0x000fea0003800000 */
[----:B------:R-:W2:Y:S02]  /*45c0*/  LDG.E.U8 R216, desc[UR36][R222.64+0x71] ;  /* 0x00007124ded87981 */ /* 0x000ea4000c1e1100 */
[----:B--2---:R-:W-:-:S05]  /*45d0*/  PRMT R123, R216, 0x8880, RZ ;  /* 0x00008880d87b7816 */ /* 0x004fca00000000ff */
[----:B------:R-:W-:-:S07]  /*45e0*/  IMAD R224, R123, R22, RZ ;  /* 0x000000167be07224 */ /* 0x000fce00078e02ff */
.L_x_154:
[----:B------:R-:W-:Y:S05]  /*45f0*/  BSYNC B1 ;  /* 0x0000000000017941 */ /* 0x000fea0003800000 */
.L_x_153:
        /* <DEDUP_REMOVED lines=12> */
.L_x_156:
[----:B------:R-:W-:Y:S05]  /*46c0*/  BSYNC B1 ;  /* 0x0000000000017941 */ /* 0x000fea0003800000 */
.L_x_155:
[----:B--2---:R-:W-:Y:S01]  /*46d0*/  @!P4 IMAD R123, R180, R23, R224 ;  /* 0x00000017b47bc224 */ /* 0x004fe200078e02e0 */
[----:B------:R-:W-:Y:S04]  /*46e0*/  BSSY B1, `(.L_x_157) ;  /* 0x0000006000017945 */ /* 0x000fe80003800000 */
[----:B------:R2:W-:Y:S01]  /*46f0*/  @!P4 STG.E.U8 desc[UR36][R220.64+0x78], R123 ;  /* 0x0000787bdc00c986 */ /* 0x0005e2000c101124 */
[----:B------:R-:W-:Y:S05]  /*4700*/  @P3 BRA `(.L_x_158) ;  /* 0x00000000000c3947 */ /* 0x000fea0003800000 */
[----:B------:R-:W2:Y:S02]  /*4710*/  LDG.E.U8 R216, desc[UR36][R4.64+0x79] ;  /* 0x0000792404d87981 */ /* 0x000ea4000c1e1100 */
[----:B--2---:R-:W-:-:S05]  /*4720*/  PRMT R123, R216, 0x8880, RZ ;  /* 0x00008880d87b7816 */ /* 0x004fca00000000ff */
[----:B------:R-:W-:-:S07]  /*4730*/  IMAD R224, R123, R22, RZ ;  /* 0x000000167be07224 */ /* 0x000fce00078e02ff */
.L_x_158:
[----:B------:R-:W-:Y:S05]  /*4740*/  BSYNC B1 ;  /* 0x0000000000017941 */ /* 0x000fea0003800000 */
.L_x_157:
[----:B------:R-:W-:Y:S01]  /*4750*/  @!P3 IMAD R181, R181, R23, R224 ;  /* 0x00000017b5b5b224 */ /* 0x000fe200078e02e0 */
[----:B------:R-:W-:Y:S04]  /*4760*/  BSSY B1, `(.L_x_159) ;  /* 0x0000006000017945 */ /* 0x000fe80003800000 */
[----:B------:R0:W-:Y:S01]  /*4770*/  @!P3 STG.E.U8 desc[UR36][R220.64+0x79], R181 ;  /* 0x000079b5dc00b986 */ /* 0x0001e2000c101124 */
[----:B------:R-:W-:Y:S05]  /*4780*/  @P5 BRA `(.L_x_160) ;  /* 0x00000000000c5947 */ /* 0x000fea0003800000 */
[----:B------:R-:W2:Y:S02]  /*4790*/  LDG.E.U8 R216, desc[UR36][R222.64+0x78] ;  /* 0x00007824ded87981 */ /* 0x000ea4000c1e1100 */
[----:B--2---:R-:W-:-:S05]  /*47a0*/  PRMT R123, R216, 0x8880, RZ ;  /* 0x00008880d87b7816 */ /* 0x004fca00000000ff */
[----:B------:R-:W-:-:S07]  /*47b0*/  IMAD R224, R123, R22, RZ ;  /* 0x000000167be07224 */ /* 0x000fce00078e02ff */
.L_x_160:
[----:B------:R-:W-:Y:S05]  /*47c0*/  BSYNC B1 ;  /* 0x0000000000017941 */ /* 0x000fea0003800000 */
.L_x_159:
[----:B--2---:R-:W-:Y:S01]  /*47d0*/  @!P5 IMAD R123, R182, R23, R224 ;  /* 0x00000017b67bd224 */ /* 0x004fe200078e02e0 */
[----:B------:R-:W-:Y:S04]  /*47e0*/  BSSY B1, `(.L_x_161) ;  /* 0x0000006000017945 */ /* 0x000fe80003800000 */
[----:B------:R2:W-:Y:S01]  /*47f0*/  @!P5 STG.E.U8 desc[UR36][R20.64+0x78], R123 ;  /* 0x0000787b1400d986 */ /* 0x0005e2000c101124 */
[----:B------:R-:W-:Y:S05]  /*4800*/  @P6 BRA `(.L_x_162) ;  /* 0x00000000000c6947 */ /* 0x000fea0003800000 */
[----:B------:R-:W2:Y:S02]  /*4810*/  LDG.E.U8 R216, desc[UR36][R222.64+0x79] ;  /* 0x00007924ded87981 */ /* 0x000ea4000c1e1100 */
[----:B--2---:R-:W-:-:S05]  /*4820*/  PRMT R123, R216, 0x8880, RZ ;  /* 0x00008880d87b7816 */ /* 0x004fca00000000ff */
[----:B------:R-:W-:-:S07]  /*4830*/  IMAD R224, R123, R22, RZ ;  /* 0x000000167be07224 */ /* 0x000fce00078e02ff */
.L_x_162:
[----:B------:R-:W-:Y:S05]  /*4840*/  BSYNC B1 ;  /* 0x0000000000017941 */ /* 0x000fea0003800000 */
.L_x_161:
[----:B------:R-:W-:Y:S01]  /*4850*/  @!P6 IMAD R183, R183, R23, R224 ;  /* 0x00000017b7b7e224 */ /* 0x000fe200078e02e0 */
[----:B------:R-:W-:Y:S04]  /*4860*/  BSSY B1, `(.L_x_163) ;  /* 0x0000006000017945 */ /* 0x000fe80003800000 */
[----:B------:R0:W-:Y:S01]  /*4870*/  @!P6 STG.E.U8 desc[UR36][R20.64+0x79], R183 ;  /* 0x000079b71400e986 */ /* 0x0001e2000c101124 */
[----:B------:R-:W-:Y:S05]  /*4880*/  @P1 BRA `(.L_x_164) ;  /* 0x00000000000c1947 */ /* 0x000fea0003800000 */
[----:B------:R-:W2:Y:S02]  /*4890*/  LDG.E.U8 R216, desc[UR36][R4.64+0x80] ;  /* 0x0000802404d87981 */ /* 0x000ea4000c1e1100 */
[----:B--2---:R-:W-:-:S05]  /*48a0*/  PRMT R123, R216, 0x8880, RZ ;  /* 0x00008880d87b7816 */ /* 0x004fca00000000ff */
[----:B------:R-:W-:-:S07]  /*48b0*/  IMAD R224, R123, R22, RZ ;  /* 0x000000167be07224 */ /* 0x000fce00078e02ff */
.L_x_164:
[----:B------:R-:W-:Y:S05]  /*48c0*/  BSYNC B1 ;  /* 0x0000000000017941 */ /* 0x000fea0003800000 */
.L_x_163:
        /* <DEDUP_REMOVED lines=12> */
.L_x_166:
[----:B------:R-:W-:Y:S05]  /*4990*/  BSYNC B1 ;  /* 0x0000000000017941 */ /* 0x000fea0003800000 */
.L_x_165:
[----:B------:R-:W-:Y:S01]  /*49a0*/  @!P4 IMAD R185, R185, R23, R224 ;  /* 0x00000017b9b9c224 */ /* 0x000fe200078e02e0 */
[----:B------:R-:W-:Y:S04]  /*49b0*/  BSSY B1, `(.L_x_167) ;  /* 0x0000006000017945 */ /* 0x000fe80003800000 */
[----:B------:R0:W-:Y:S01]  /*49c0*/  @!P4 STG.E.U8 desc[UR36][R220.64+0x81], R185 ;  /* 0x000081b9dc00c986 */ /* 0x0001e2000c101124 */
[----:B------:R-:W-:Y:S05]  /*49d0*/  @P3 BRA `(.L_x_168) ;  /* 0x00000000000c3947 */ /* 0x000fea0003800000 */
[----:B------:R-:W2:Y:S02]  /*49e0*/  LDG.E.U8 R216, desc[UR36][R222.64+0x80] ;  /* 0x00008024ded87981 */ /* 0x000ea4000c1e1100 */
[----:B--2---:R-:W-:-:S05]  /*49f0*/  PRMT R123, R216, 0x8880, RZ ;  /* 0x00008880d87b7816 */ /* 0x004fca00000000ff */
[----:B------:R-:W-:-:S07]  /*4a00*/  IMAD R224, R123, R22, RZ ;  /* 0x000000167be07224 */ /* 0x000fce00078e02ff */
.L_x_168:
[----:B------:R-:W-:Y:S05]  /*4a10*/  BSYNC B1 ;  /* 0x0000000000017941 */ /* 0x000fea0003800000 */
.L_x_167:
[----:B--2---:R-:W-:Y:S01]  /*4a20*/  @!P3 IMAD R123, R186, R23, R224 ;  /* 0x00000017ba7bb224 */ /* 0x004fe200078e02e0 */
[----:B------:R-:W-:Y:S04]  /*4a30*/  BSSY B1, `(.L_x_169) ;  /* 0x0000006000017945 */ /* 0x000fe80003800000 */
[----:B------:R2:W-:Y:S01]  /*4a40*/  @!P3 STG.E.U8 desc[UR36][R20.64+0x80], R123 ;  /* 0x0000807b1400b986 */ /* 0x0005e2000c101124 */
[----:B------:R-:W-:Y:S05]  /*4a50*/  @P5 BRA `(.L_x_170) ;  /* 0x00000000000c5947 */ /* 0x000fea0003800000 */
[----:B------:R-:W2:Y:S02]  /*4a60*/  LDG.E.U8 R216, desc[UR36][R222.64+0x81] ;  /* 0x00008124ded87981 */ /* 0x000ea4000c1e1100 */
[----:B--2---:R-:W-:-:S05]  /*4a70*/  PRMT R123, R216, 0x8880, RZ ;  /* 0x00008880d87b7816 */ /* 0x004fca00000000ff */
[----:B------:R-:W-:-:S07]  /*4a80*/  IMAD R224, R123, R22, RZ ;  /* 0x000000167be07224 */ /* 0x000fce00078e02ff */
.L_x_170:
[----:B------:R-:W-:Y:S05]  /*4a90*/  BSYNC B1 ;  /* 0x0000000000017941 */ /* 0x000fea0003800000 */
.L_x_169:
[----:B------:R-:W-:Y:S01]  /*4aa0*/  @!P5 IMAD R187, R187, R23, R224 ;  /* 0x00000017bbbbd224 */ /* 0x000fe200078e02e0 */
[----:B------:R-:W-:Y:S04]  /*4ab0*/  BSSY B1, `(.L_x_171) ;  /* 0x0000006000017945 */ /* 0x000fe80003800000 */
[----:B------:R0:W-:Y:S01]  /*4ac0*/  @!P5 STG.E.U8 desc[UR36][R20.64+0x81], R187 ;  /* 0x000081bb1400d986 */ /* 0x0001e2000c101124 */
[----:B------:R-:W-:Y:S05]  /*4ad0*/  @P6 BRA `(.L_x_172) ;  /* 0x00000000000c6947 */ /* 0x000fea0003800000 */
[----:B------:R-:W2:Y:S02]  /*4ae0*/  LDG.E.U8 R216, desc[UR36][R4.64+0x88] ;  /* 0x0000882404d87981 */ /* 0x000ea4000c1e1100 */
[----:B--2---:R-:W-:-:S05]  /*4af0*/  PRMT R123, R216, 0x8880, RZ ;  /* 0x00008880d87b7816 */ /* 0x004fca00000000ff */
[----:B------:R-:W-:-:S07]  /*4b00*/  IMAD R224, R123, R22, RZ ;  /* 0x000000167be07224 */ /* 0x000fce00078e02ff */
.L_x_172:
[----:B------:R-:W-:Y:S05]  /*4b10*/  BSYNC B1 ;  /* 0x0000000000017941 */ /* 0x000fea0003800000 */
.L_x_171:
[----:B--2---:R-:W-:Y:S01]  /*4b20*/  @!P6 IMAD R123, R188, R23, R224 ;  /* 0x00000017bc7be224 */ /* 0x004fe200078e02e0 */
[----:B------:R-:W-:Y:S04]  /*4b30*/  BSSY B1, `(.L_x_173) ;  /* 0x0000006000017945 */ /* 0x000fe80003800000 */
[----:B------:R2:W-:Y:S01]  /*4b40*/  @!P6 STG.E.U8 desc[UR36][R220.64+0x88], R123 ;  /* 0x0000887bdc00e986 */ /* 0x0005e2000c101124 */
[----:B------:R-:W-:Y:S05]  /*4b50*/  @P1 BRA `(.L_x_174) ;  /* 0x00000000000c1947 */ /* 0x000fea0003800000 */
[----:B------:R-:W2:Y:S02]  /*4b60*/  LDG.E.U8 R216, desc[UR36][R4.64+0x89] ;  /* 0x0000892404d87981 */ /* 0x000ea4000c1e1100 */
[----:B--2---:R-:W-:-:S05]  /*4b70*/  PRMT R123, R216, 0x8880, RZ ;  /* 0x00008880d87b7816 */ /* 0x004fca00000000ff */
[----:B------:R-:W-:-:S07]  /*4b80*/  IMAD R224, R123, R22, RZ ;  /* 0x000000167be07224 */ /* 0x000fce00078e02ff */
.L_x_174:
[----:B------:R-:W-:Y:S05]  /*4b90*/  BSYNC B1 ;  /* 0x0000000000017941 */ /* 0x000fea0003800000 */
.L_x_173:
        /* <DEDUP_REMOVED lines=12> */
.L_x_176:
[----:B------:R-:W-:Y:S05]  /*4c60*/  BSYNC B1 ;  /* 0x0000000000017941 */ /* 0x000fea0003800000 */
.L_x_175:
[----:B--2---:R-:W-:Y:S01]  /*4c70*/  @!P4 IMAD R123, R190, R23, R224 ;  /* 0x00000017be7bc224 */ /* 0x004fe200078e02e0 */
[----:B------:R-:W-:Y:S04]  /*4c80*/  BSSY B1, `(.L_x_177) ;  /* 0x0000006000017945 */ /* 0x000fe80003800000 */
[----:B------:R2:W-:Y:S01]  /*4c90*/  @!P4 STG.E.U8 desc[UR36][R20.64+0x88], R123 ;  /* 0x0000887b1400c986 */ /* 0x0005e2000c101124 */
[----:B------:R-:W-:Y:S05]  /*4ca0*/  @P3 BRA `(.L_x_178) ;  /* 0x00000000000c3947 */ /* 0x000fea0003800000 */
[----:B------:R-:W2:Y:S02]  /*4cb0*/  LDG.E.U8 R216, desc[UR36][R222.64+0x89] ;  /* 0x00008924ded87981 */ /* 0x000ea4000c1e1100 */
[----:B--2---:R-:W-:-:S05]  /*4cc0*/  PRMT R123, R216, 0x8880, RZ ;  /* 0x00008880d87b7816 */ /* 0x004fca00000000ff */
[----:B------:R-:W-:-:S07]  /*4cd0*/  IMAD R224, R123, R22, RZ ;  /* 0x000000167be07224 */ /* 0x000fce00078e02ff */
.L_x_178:
[----:B------:R-:W-:Y:S05]  /*4ce0*/  BSYNC B1 ;  /* 0x0000000000017941 */ /* 0x000fea0003800000 */
.L_x_177:
[----:B------:R-:W-:Y:S01]  /*4cf0*/  @!P3 IMAD R191, R191, R23, R224 ;  /* 0x00000017bfbfb224 */ /* 0x000fe200078e02e0 */
[----:B------:R-:W-:Y:S04]  /*4d00*/  BSSY B1, `(.L_x_179) ;  /* 0x0000006000017945 */ /* 0x000fe80003800000 */
[----:B------:R0:W-:Y:S01]  /*4d10*/  @!P3 STG.E.U8 desc[UR36][R20.64+0x89], R191 ;  /* 0x000089bf1400b986 */ /* 0x0001e2000c101124 */
[----:B------:R-:W-:Y:S05]  /*4d20*/  @P5 BRA `(.L_x_180) ;  /* 0x00000000000c5947 */ /* 0x000fea0003800000 */
[----:B------:R-:W2:Y:S02]  /*4d30*/  LDG.E.U8 R216, desc[UR36][R4.64+0x90] ;  /* 0x0000902404d87981 */ /* 0x000ea4000c1e1100 */
[----:B--2---:R-:W-:-:S05]  /*4d40*/  PRMT R123, R216, 0x8880, RZ ;  /* 0x00008880d87b7816 */ /* 0x004fca00000000ff */
[----:B------:R-:W-:-:S07]  /*4d50*/  IMAD R224, R123, R22, RZ ;  /* 0x000000167be07224 */ /* 0x000fce00078e02ff */
.L_x_180:
[----:B------:R-:W-:Y:S05]  /*4d60*/  BSYNC B1 ;  /* 0x0000000000017941 */ /* 0x000fea0003800000 */
.L_x_179:
[----:B--2---:R-:W-:Y:S01]  /*4d70*/  @!P5 IMAD R123, R192, R23, R224 ;  /* 0x00000017c07bd224 */ /* 0x004fe200078e02e0 */
[----:B------:R-:W-:Y:S04]  /*4d80*/  BSSY B1, `(.L_x_181) ;  /* 0x0000006000017945 */ /* 0x000fe80003800000 */
[----:B------:R2:W-:Y:S01]  /*4d90*/  @!P5 STG.E.U8 desc[UR36][R220.64+0x90], R123 ;  /* 0x0000907bdc00d986 */ /* 0x0005e2000c101124 */
[----:B------:R-:W-:Y:S05]  /*4da0*/  @P6 BRA `(.L_x_182) ;  /* 0x00000000000c6947 */ /* 0x000fea0003800000 */
[----:B------:R-:W2:Y:S02]  /*4db0*/  LDG.E.U8 R216, desc[UR36][R4.64+0x91] ;  /* 0x0000912404d87981 */ /* 0x000ea4000c1e1100 */
[----:B--2---:R-:W-:-:S05]  /*4dc0*/  PRMT R123, R216, 0x8880, RZ ;  /* 0x00008880d87b7816 */ /* 0x004fca00000000ff */
[----:B------:R-:W-:-:S07]  /*4dd0*/  IMAD R224, R123, R22, RZ ;  /* 0x000000167be07224 */ /* 0x000fce00078e02ff */
.L_x_182:
[----:B------:R-:W-:Y:S05]  /*4de0*/  BSYNC B1 ;  /* 0x0000000000017941 */ /* 0x000fea0003800000 */
.L_x_181:
[----:B------:R-:W-:Y:S01]  /*4df0*/  @!P6 IMAD R193, R193, R23, R224 ;  /* 0x00000017c1c1e224 */ /* 0x000fe200078e02e0 */
[----:B------:R-:W-:Y:S04]  /*4e00*/  BSSY B1, `(.L_x_183) ;  /* 0x0000006000017945 */ /* 0x000fe80003800000 */
[----:B------:R0:W-:Y:S01]  /*4e10*/  @!P6 STG.E.U8 desc[UR36][R220.64+0x91], R193 ;  /* 0x000091c1dc00e986 */ /* 0x0001e2000c101124 */
[----:B------:R-:W-:Y:S05]  /*4e20*/  @P1 BRA `(.L_x_184) ;  /* 0x00000000000c1947 */ /* 0x000fea0003800000 */
[----:B------:R-:W2:Y:S02]  /*4e30*/  LDG.E.U8 R216, desc[UR36][R222.64+0x90] ;  /* 0x00009024ded87981 */ /* 0x000ea4000c1e1100 */
[----:B--2---:R-:W-:-:S05]  /*4e40*/  PRMT R123, R216, 0x8880, RZ ;  /* 0x00008880d87b7816 */ /* 0x004fca00000000ff */
[----:B------:R-:W-:-:S07]  /*4e50*/  IMAD R224, R123, R22, RZ ;  /* 0x000000167be07224 */ /* 0x000fce00078e02ff */
.L_x_184:
[----:B------:R-:W-:Y:S05]  /*4e60*/  BSYNC B1 ;  /* 0x0000000000017941 */ /* 0x000fea0003800000 */
.L_x_183:
        /* <DEDUP_REMOVED lines=12> */
.L_x_186:
[----:B------:R-:W-:Y:S05]  /*4f30*/  BSYNC B1 ;  /* 0x0000000000017941 */ /* 0x000fea0003800000 */
.L_x_185:
[----:B------:R-:W-:Y:S01]  /*4f40*/  @!P4 IMAD R195, R195, R23, R224 ;  /* 0x00000017c3c3c224 */ /* 0x000fe200078e02e0 */
[----:B------:R-:W-:Y:S04]  /*4f50*/  BSSY B1, `(.L_x_187) ;  /* 0x0000006000017945 */ /* 0x000fe80003800000 */
[----:B------:R0:W-:Y:S01]  /*4f60*/  @!P4 STG.E.U8 desc[UR36][R20.64+0x91], R195 ;  /* 0x000091c31400c986 */ /* 0x0001e2000c101124 */
[----:B------:R-:W-:Y:S05]  /*4f70*/  @P3 BRA `(.L_x_188) ;  /* 0x00000000000c3947 */ /* 0x000fea0003800000 */
[----:B------:R-:W2:Y:S02]  /*4f80*/  LDG.E.U8 R216, desc[UR36][R4.64+0x98] ;  /* 0x0000982404d87981 */ /* 0x000ea4000c1e1100 */
[----:B--2---:R-:W-:-:S05]  /*4f90*/  PRMT R123, R216, 0x8880, RZ ;  /* 0x00008880d87b7816 */ /* 0x004fca00000000ff */
[----:B------:R-:W-:-:S07]  /*4fa0*/  IMAD R224, R123, R22, RZ ;  /* 0x000000167be07224 */ /* 0x000fce00078e02ff */
.L_x_188:
[----:B------:R-:W-:Y:S05]  /*4fb0*/  BSYNC B1 ;  /* 0x0000000000017941 */ /* 0x000fea0003800000 */
.L_x_187:
[----:B--2---:R-:W-:Y:S01]  /*4fc0*/  @!P3 IMAD R123, R196, R23, R224 ;  /* 0x00000017c47bb224 */ /* 0x004fe200078e02e0 */
[----:B------:R-:W-:Y:S04]  /*4fd0*/  BSSY B1, `(.L_x_189) ;  /* 0x0000006000017945 */ /* 0x000fe80003800000 */
[----:B------:R2:W-:Y:S01]  /*4fe0*/  @!P3 STG.E.U8 desc[UR36][R220.64+0x98], R123 ;  /* 0x0000987bdc00b986 */ /* 0x0005e2000c101124 */
[----:B------:R-:W-:Y:S05]  /*4ff0*/  @P5 BRA `(.L_x_190) ;  /* 0x00000000000c5947 */ /* 0x000fea0003800000 */
[----:B------:R-:W2:Y:S02]  /*5000*/  LDG.E.U8 R216, desc[UR36][R4.64+0x99] ;  /* 0x0000992404d87981 */ /* 0x000ea4000c1e1100 */
[----:B--2---:R-:W-:-:S05]  /*5010*/  PRMT R123, R216, 0x8880, RZ ;  /* 0x00008880d87b7816 */ /* 0x004fca00000000ff */
[----:B------:R-:W-:-:S07]  /*5020*/  IMAD R224, R123, R22, RZ ;  /* 0x000000167be07224 */ /* 0x000fce00078e02ff */
.L_x_190:
[----:B------:R-:W-:Y:S05]  /*5030*/  BSYNC B1 ;  /* 0x0000000000017941 */ /* 0x000fea0003800000 */
.L_x_189:
[----:B------:R-:W-:Y:S01]  /*5040*/  @!P5 IMAD R197, R197, R23, R224 ;  /* 0x00000017c5c5d224 */ /* 0x000fe200078e02e0 */
[----:B------:R-:W-:Y:S04]  /*5050*/  BSSY B1, `(.L_x_191) ;  /* 0x0000006000017945 */ /* 0x000fe80003800000 */
[----:B------:R0:W-:Y:S01]  /*5060*/  @!P5 STG.E.U8 desc[UR36][R220.64+0x99], R197 ;  /* 0x000099c5dc00d986 */ /* 0x0001e2000c101124 */
[----:B------:R-:W-:Y:S05]  /*5070*/  @P6 BRA `(.L_x_192) ;  /* 0x00000000000c6947 */ /* 0x000fea0003800000 */
[----:B------:R-:W2:Y:S02]  /*5080*/  LDG.E.U8 R216, desc[UR36][R222.64+0x98] ;  /* 0x00009824ded87981 */ /* 0x000ea4000c1e1100 */
[----:B--2---:R-:W-:-:S05]  /*5090*/  PRMT R123, R216, 0x8880, RZ ;  /* 0x00008880d87b7816 */ /* 0x004fca00000000ff */
[----:B------:R-:W-:-:S07]  /*50a0*/  IMAD R224, R123, R22, RZ ;  /* 0x000000167be07224 */ /* 0x000fce00078e02ff */
.L_x_192:
[----:B------:R-:W-:Y:S05]  /*50b0*/  BSYNC B1 ;  /* 0x0000000000017941 */ /* 0x000fea0003800000 */
.L_x_191:
[----:B--2---:R-:W-:Y:S01]  /*50c0*/  @!P6 IMAD R123, R198, R23, R224 ;  /* 0x00000017c67be224 */ /* 0x004fe200078e02e0 */
[----:B------:R-:W-:Y:S04]  /*50d0*/  BSSY B1, `(.L_x_193) ;  /* 0x0000006000017945 */ /* 0x000fe80003800000 */
[----:B------:R2:W-:Y:S01]  /*50e0*/  @!P6 STG.E.U8 desc[UR36][R20.64+0x98], R123 ;  /* 0x0000987b1400e986 */ /* 0x0005e2000c101124 */
[----:B------:R-:W-:Y:S05]  /*50f0*/  @P1 BRA `(.L_x_194) ;  /* 0x00000000000c1947 */ /* 0x000fea0003800000 */
[----:B------:R-:W2:Y:S02]  /*5100*/  LDG.E.U8 R216, desc[UR36][R222.64+0x99] ;  /* 0x00009924ded87981 */ /* 0x000ea4000c1e1100 */
[----:B--2---:R-:W-:-:S05]  /*5110*/  PRMT R123, R216, 0x8880, RZ ;  /* 0x00008880d87b7816 */ /* 0x004fca00000000ff */
[----:B------:R-:W-:-:S07]  /*5120*/  IMAD R224, R123, R22, RZ ;  /* 0x000000167be07224 */ /* 0x000fce00078e02ff */
.L_x_194:
[----:B------:R-:W-:Y:S05]  /*5130*/  BSYNC B1 ;  /* 0x0000000000017941 */ /* 0x000fea0003800000 */
.L_x_193:
        /* <DEDUP_REMOVED lines=12> */
.L_x_196:
[----:B------:R-:W-:Y:S05]  /*5200*/  BSYNC B1 ;  /* 0x0000000000017941 */ /* 0x000fea0003800000 */
.L_x_195:
[----:B--2---:R-:W-:Y:S01]  /*5210*/  @!P4 IMAD R123, R200, R23, R224 ;  /* 0x00000017c87bc224 */ /* 0x004fe200078e02e0 */
[----:B------:R-:W-:Y:S04]  /*5220*/  BSSY B1, `(.L_x_197) ;  /* 0x0000006000017945 */ /* 0x000fe80003800000 */
[----:B------:R2:W-:Y:S01]  /*5230*/  @!P4 STG.E.U8 desc[UR36][R220.64+0xa0], R123 ;  /* 0x0000a07bdc00c986 */ /* 0x0005e2000c101124 */
[----:B------:R-:W-:Y:S05]  /*5240*/  @P3 BRA `(.L_x_198) ;  /* 0x00000000000c3947 */ /* 0x000fea0003800000 */
[----:B------:R-:W2:Y:S02]  /*5250*/  LDG.E.U8 R216, desc[UR36][R4.64+0xa1] ;  /* 0x0000a12404d87981 */ /* 0x000ea4000c1e1100 */
[----:B--2---:R-:W-:-:S05]  /*5260*/  PRMT R123, R216, 0x8880, RZ ;  /* 0x00008880d87b7816 */ /* 0x004fca00000000ff */
[----:B------:R-:W-:-:S07]  /*5270*/  IMAD R224, R123, R22, RZ ;  /* 0x000000167be07224 */ /* 0x000fce00078e02ff */
.L_x_198:
[----:B------:R-:W-:Y:S05]  /*5280*/  BSYNC B1 ;  /* 0x0000000000017941 */ /* 0x000fea0003800000 */
.L_x_197:
[----:B------:R-:W-:Y:S01]  /*5290*/  @!P3 IMAD R201, R201, R23, R224 ;  /* 0x00000017c9c9b224 */ /* 0x000fe200078e02e0 */
[----:B------:R-:W-:Y:S04]  /*52a0*/  BSSY B1, `(.L_x_199) ;  /* 0x0000006000017945 */ /* 0x000fe80003800000 */
[----:B------:R0:W-:Y:S01]  /*52b0*/  @!P3 STG.E.U8 desc[UR36][R220.64+0xa1], R201 ;  /* 0x0000a1c9dc00b986 */ /* 0x0001e2000c101124 */
[----:B------:R-:W-:Y:S05]  /*52c0*/  @P5 BRA `(.L_x_200) ;  /* 0x00000000000c5947 */ /* 0x000fea0003800000 */
[----:B------:R-:W2:Y:S02]  /*52d0*/  LDG.E.U8 R216, desc[UR36][R222.64+0xa0] ;  /* 0x0000a024ded87981 */ /* 0x000ea4000c1e1100 */
[----:B--2---:R-:W-:-:S05]  /*52e0*/  PRMT R123, R216, 0x8880, RZ ;  /* 0x00008880d87b7816 */ /* 0x004fca00000000ff */
[----:B------:R-:W-:-:S07]  /*52f0*/  IMAD R224, R123, R22, RZ ;  /* 0x000000167be07224 */ /* 0x000fce00078e02ff */
.L_x_200:
[----:B------:R-:W-:Y:S05]  /*5300*/  BSYNC B1 ;  /* 0x0000000000017941 */ /* 0x000fea0003800000 */
.L_x_199:
[----:B--2---:R-:W-:Y:S01]  /*5310*/  @!P5 IMAD R123, R202, R23, R224 ;  /* 0x00000017ca7bd224 */ /* 0x004fe200078e02e0 */
[----:B------:R-:W-:Y:S04]  /*5320*/  BSSY B1, `(.L_x_201) ;  /* 0x0000006000017945 */ /* 0x000fe80003800000 */
[----:B------:R2:W-:Y:S01]  /*5330*/  @!P5 STG.E.U8 desc[UR36][R20.64+0xa0], R123 ;  /* 0x0000a07b1400d986 */ /* 0x0005e2000c101124 */
[----:B------:R-:W-:Y:S05]  /*5340*/  @P6 BRA `(.L_x_202) ;  /* 0x00000000000c6947 */ /* 0x000fea0003800000 */
[----:B------:R-:W2:Y:S02]  /*5350*/  LDG.E.U8 R216, desc[UR36][R222.64+0xa1] ;  /* 0x0000a124ded87981 */ /* 0x000ea4000c1e1100 */
[----:B--2---:R-:W-:-:S05]  /*5360*/  PRMT R123, R216, 0x8880, RZ ;  /* 0x00008880d87b7816 */ /* 0x004fca00000000ff */
[----:B------:R-:W-:-:S07]  /*5370*/  IMAD R224, R123, R22, RZ ;  /* 0x000000167be07224 */ /* 0x000fce00078e02ff */
.L_x_202:
[----:B------:R-:W-:Y:S05]  /*5380*/  BSYNC B1 ;  /* 0x0000000000017941 */ /* 0x000fea0003800000 */
.L_x_201:
[----:B------:R-:W-:Y:S01]  /*5390*/  @!P6 IMAD R203, R203, R23, R224 ;  /* 0x00000017cbcbe224 */ /* 0x000fe200078e02e0 */
[----:B------:R-:W-:Y:S04]  /*53a0*/  BSSY B1, `(.L_x_203) ;  /* 0x0000006000017945 */ /* 0x000fe80003800000 */
[----:B------:R0:W-:Y:S01]  /*53b0*/  @!P6 STG.E.U8 desc[UR36][R20.64+0xa1], R203 ;  /* 0x0000a1cb1400e986 */ /* 0x0001e2000c101124 */
[----:B------:R-:W-:Y:S05]  /*53c0*/  @P1 BRA `(.L_x_204) ;  /* 0x00000000000c1947 */ /* 0x000fea0003800000 */
[----:B------:R-:W2:Y:S02]  /*53d0*/  LDG.E.U8 R216, desc[UR36][R4.64+0xa8] ;  /* 0x0000a82404d87981 */ /* 0x000ea4000c1e1100 */
[----:B--2---:R-:W-:-:S05]  /*53e0*/  PRMT R123, R216, 0x8880, RZ ;  /* 0x00008880d87b7816 */ /* 0x004fca00000000ff */
[----:B------:R-:W-:-:S07]  /*53f0*/  IMAD R224, R123, R22, RZ ;  /* 0x000000167be07224 */ /* 0x000fce00078e02ff */
.L_x_204:
[----:B------:R-:W-:Y:S05]  /*5400*/  BSYNC B1 ;  /* 0x0000000000017941 */ /* 0x000fea0003800000 */
.L_x_203:
        /* <DEDUP_REMOVED lines=12> */
.L_x_206:
[----:B------:R-:W-:Y:S05]  /*54d0*/  BSYNC B1 ;  /* 0x0000000000017941 */ /* 0x000fea0003800000 */
.L_x_205:
[----:B------:R-:W-:Y:S01]  /*54e0*/  @!P5 IMAD R205, R205, R23, R224 ;  /* 0x00000017cdcdd224 */ /* 0x000fe200078e02e0 */
[----:B------:R-:W-:Y:S04]  /*54f0*/  BSSY B1, `(.L_x_207) ;  /* 0x0000006000017945 */ /* 0x000fe80003800000 */
[----:B------:R0:W-:Y:S01]  /*5500*/  @!P5 STG.E.U8 desc[UR36][R220.64+0xa9], R205 ;  /* 0x0000a9cddc00d986 */ /* 0x0001e2000c101124 */
[----:B------:R-:W-:Y:S05]  /*5510*/  @P3 BRA `(.L_x_208) ;  /* 0x00000000000c3947 */ /* 0x000fea0003800000 */
[----:B------:R-:W2:Y:S02]  /*5520*/  LDG.E.U8 R216, desc[UR36][R222.64+0xa8] ;  /* 0x0000a824ded87981 */ /* 0x000ea4000c1e1100 */
[----:B--2---:R-:W-:-:S05]  /*5530*/  PRMT R123, R216, 0x8880, RZ ;  /* 0x00008880d87b7816 */ /* 0x004fca00000000ff */
[----:B------:R-:W-:-:S07]  /*5540*/  IMAD R224, R123, R22, RZ ;  /* 0x000000167be07224 */ /* 0x000fce00078e02ff */
.L_x_208:
[----:B------:R-:W-:Y:S05]  /*5550*/  BSYNC B1 ;  /* 0x0000000000017941 */ /* 0x000fea0003800000 */
.L_x_207:
[----:B--2---:R-:W-:Y:S01]  /*5560*/  @!P3 IMAD R123, R206, R23, R224 ;  /* 0x00000017ce7bb224 */ /* 0x004fe200078e02e0 */
[----:B------:R-:W-:Y:S04]  /*5570*/  BSSY B1, `(.L_x_209) ;  /* 0x0000006000017945 */ /* 0x000fe80003800000 */
[----:B------:R2:W-:Y:S01]  /*5580*/  @!P3 STG.E.U8 desc[UR36][R20.64+0xa8], R123 ;  /* 0x0000a87b1400b986 */ /* 0x0005e2000c101124 */
[----:B------:R-:W-:Y:S05]  /*5590*/  @P1 BRA `(.L_x_210) ;  /* 0x00000000000c1947 */ /* 0x000fea0003800000 */
[----:B------:R-:W2:Y:S02]  /*55a0*/  LDG.E.U8 R216, desc[UR36][R222.64+0xa9] ;  /* 0x0000a924ded87981 */ /* 0x000ea4000c1e1100 */
[----:B--2---:R-:W-:-:S05]  /*55b0*/  PRMT R123, R216, 0x8880, RZ ;  /* 0x00008880d87b7816 */ /* 0x004fca00000000ff */
[----:B------:R-:W-:-:S07]  /*55c0*/  IMAD R224, R123, R22, RZ ;  /* 0x000000167be07224 */ /* 0x000fce00078e02ff */
.L_x_210:
[----:B------:R-:W-:Y:S05]  /*55d0*/  BSYNC B1 ;  /* 0x0000000000017941 */ /* 0x000fea0003800000 */
.L_x_209:
[----:B------:R-:W-:Y:S01]  /*55e0*/  @!P1 IMAD R207, R207, R23, R224 ;  /* 0x00000017cfcf9224 */ /* 0x000fe200078e02e0 */
[----:B------:R-:W-:Y:S04]  /*55f0*/  BSSY B1, `(.L_x_211) ;  /* 0x0000006000017945 */ /* 0x000fe80003800000 */
[----:B------:R0:W-:Y:S01]  /*5600*/  @!P1 STG.E.U8 desc[UR36][R20.64+0xa9], R207 ;  /* 0x0000a9cf14009986 */ /* 0x0001e2000c101124 */
[----:B------:R-:W-:Y:S05]  /*5610*/  @P6 BRA `(.L_x_212) ;  /* 0x00000000000c6947 */ /* 0x000fea0003800000 */
[----:B------:R-:W2:Y:S02]  /*5620*/  LDG.E.U8 R216, desc[UR36][R4.64+0xb0] ;  /* 0x0000b02404d87981 */ /* 0x000ea4000c1e1100 */
[----:B--2---:R-:W-:-:S05]  /*5630*/  PRMT R123, R216, 0x8880, RZ ;  /* 0x00008880d87b7816 */ /* 0x004fca00000000ff */
[----:B------:R-:W-:-:S07]  /*5640*/  IMAD R224, R123, R22, RZ ;  /* 0x000000167be07224 */ /* 0x000fce00078e02ff */
.L_x_212:
[----:B------:R-:W-:Y:S05]  /*5650*/  BSYNC B1 ;  /* 0x0000000000017941 */ /* 0x000fea0003800000 */
.L_x_211:
[----:B--2---:R-:W-:Y:S01]  /*5660*/  @!P6 IMAD R123, R208, R23, R224 ;  /* 0x00000017d07be224 */ /* 0x004fe200078e02e0 */
[----:B------:R-:W-:Y:S04]  /*5670*/  BSSY B1, `(.L_x_213) ;  /* 0x0000006000017945 */ /* 0x000fe80003800000 */
[----:B------:R2:W-:Y:S01]  /*5680*/  @!P6 STG.E.U8 desc[UR36][R220.64+0xb0], R123 ;  /* 0x0000b07bdc00e986 */ /* 0x0005e2000c101124 */
[----:B------:R-:W-:Y:S05]  /*5690*/  @P4 BRA `(.L_x_214) ;  /* 0x00000000000c4947 */ /* 0x000fea0003800000 */
[----:B------:R-:W2:Y:S02]  /*56a0*/  LDG.E.U8 R216, desc[UR36][R4.64+0xb1] ;  /* 0x0000b12404d87981 */ /* 0x000ea4000c1e1100 */
[----:B--2---:R-:W-:-:S05]  /*56b0*/  PRMT R123, R216, 0x8880, RZ ;  /* 0x00008880d87b7816 */ /* 0x004fca00000000ff */
[----:B------:R-:W-:-:S07]  /*56c0*/  IMAD R224, R123, R22, RZ ;  /* 0x000000167be07224 */ /* 0x000fce00078e02ff */
.L_x_214:
[----:B------:R-:W-:Y:S05]  /*56d0*/  BSYNC B1 ;  /* 0x0000000000017941 */ /* 0x000fea0003800000 */
.L_x_213:
[----:B------:R-:W-:Y:S01]  /*56e0*/  @!P4 IMAD R209, R209, R23, R224 ;  /* 0x00000017d1d1c224 */ /* 0x000fe200078e02e0 */
[----:B------:R-:W-:Y:S01]  /*56f0*/  BSSY B1, `(.L_x_215) ;  /* 0x000000c000017945 */ /* 0x000fe20003800000 */
[C---:B------:R-:W-:Y:S02]  /*5700*/  ISETP.LT.OR P6, PT, R0.reuse, 0xb9, !P2 ;  /* 0x000000b90000780c */ /* 0x040fe400057c1670 */
[----:B------:R-:W-:Y:S01]  /*5710*/  IADD3 R217, P3, R217, 0x80, RZ ;  /* 0x00000080d9d97810 */ /* 0x000fe20007f7e0ff */
[----:B------:R0:W-:Y:S01]  /*5720*/  @!P4 STG.E.U8 desc[UR36][R220.64+0xb1], R209 ;  /* 0x0000b1d1dc00c986 */ /* 0x0001e2000c101124 */
[C---:B------:R-:W-:Y:S02]  /*5730*/  ISETP.LT.OR P4, PT, R0.reuse, 0xb1, !P0 ;  /* 0x000000b10000780c */ /* 0x040fe40004781670 */
[----:B------:R-:W-:Y:S02]  /*5740*/  ISETP.GE.AND P1, PT, R3, 0x81, PT ;  /* 0x000000810300780c */ /* 0x000fe40003f26270 */
[----:B------:R-:W-:-:S02]  /*5750*/  ISETP.LT.OR P5, PT, R0, 0xb2, !P0 ;  /* 0x000000b20000780c */ /* 0x000fc400047a1670 */
[----:B------:R-:W-:-:S07]  /*5760*/  ISETP.LT.OR P2, PT, R0, 0xba, !P2 ;  /* 0x000000ba0000780c */ /* 0x000fce0005741670 */
[----:B0-----:R-:W-:Y:S06]  /*5770*/  @P4 BRA `(.L_x_216) ;  /* 0x00000000000c4947 */ /* 0x001fec0003800000 */
[----:B------:R-:W2:Y:S02]  /*5780*/  LDG.E.U8 R216, desc[UR36][R222.64+0xb0] ;  /* 0x0000b024ded87981 */ /* 0x000ea4000c1e1100 */
[----:B--2---:R-:W-:-:S05]  /*5790*/  PRMT R123, R216, 0x8880, RZ ;  /* 0x00008880d87b7816 */ /* 0x004fca00000000ff */
[----:B------:R-:W-:-:S07]  /*57a0*/  IMAD R224, R123, R22, RZ ;  /* 0x000000167be07224 */ /* 0x000fce00078e02ff */
.L_x_216:
[----:B------:R-:W-:Y:S05]  /*57b0*/  BSYNC B1 ;  /* 0x0000000000017941 */ /* 0x000fea0003800000 */
.L_x_215:
[----:B--2---:R-:W-:Y:S01]  /*57c0*/  @!P4 IMAD R123, R210, R23, R224 ;  /* 0x00000017d27bc224 */ /* 0x004fe200078e02e0 */
[----:B------:R-:W-:Y:S04]  /*57d0*/  BSSY B1, `(.L_x_217) ;  /* 0x0000006000017945 */ /* 0x000fe80003800000 */
[----:B------:R0:W-:Y:S01]  /*57e0*/  @!P4 STG.E.U8 desc[UR36][R20.64+0xb0], R123 ;  /* 0x0000b07b1400c986 */ /* 0x0001e2000c101124 */
[----:B------:R-:W-:Y:S05]  /*57f0*/  @P5 BRA `(.L_x_218) ;  /* 0x00000000000c5947 */ /* 0x000fea0003800000 */
[----:B------:R-:W0:Y:S02]  /*5800*/  LDG.E.U8 R216, desc[UR36][R222.64+0xb1] ;  /* 0x0000b124ded87981 */ /* 0x000e24000c1e1100 */
[----:B0-----:R-:W-:-:S05]  /*5810*/  PRMT R123, R216, 0x8880, RZ ;  /* 0x00008880d87b7816 */ /* 0x001fca00000000ff */
[----:B------:R-:W-:-:S07]  /*5820*/  IMAD R224, R123, R22, RZ ;  /* 0x000000167be07224 */ /* 0x000fce00078e02ff */
.L_x_218:
[----:B------:R-:W-:Y:S05]  /*5830*/  BSYNC B1 ;  /* 0x0000000000017941 */ /* 0x000fea0003800000 */
.L_x_217:
[----:B------:R-:W-:Y:S01]  /*5840*/  @!P5 IMAD R211, R211, R23, R224 ;  /* 0x00000017d3d3d224 */ /* 0x000fe200078e02e0 */
[----:B------:R-:W-:Y:S04]  /*5850*/  BSSY B1, `(.L_x_219) ;  /* 0x0000006000017945 */ /* 0x000fe80003800000 */
[----:B------:R2:W-:Y:S01]  /*5860*/  @!P5 STG.E.U8 desc[UR36][R20.64+0xb1], R211 ;  /* 0x0000b1d31400d986 */ /* 0x0005e2000c101124 */
[----:B------:R-:W-:Y:S05]  /*5870*/  @P6 BRA `(.L_x_220) ;  /* 0x00000000000c6947 */ /* 0x000fea0003800000 */
[----:B------:R-:W0:Y:S02]  /*5880*/  LDG.E.U8 R216, desc[UR36][R4.64+0xb8] ;  /* 0x0000b82404d87981 */ /* 0x000e24000c1e1100 */
[----:B0-----:R-:W-:-:S05]  /*5890*/  PRMT R123, R216, 0x8880, RZ ;  /* 0x00008880d87b7816 */ /* 0x001fca00000000ff */
[----:B------:R-:W-:-:S07]  /*58a0*/  IMAD R224, R123, R22, RZ ;  /* 0x000000167be07224 */ /* 0x000fce00078e02ff */
.L_x_220:
[----:B------:R-:W-:Y:S05]  /*58b0*/  BSYNC B1 ;  /* 0x0000000000017941 */ /* 0x000fea0003800000 */
.L_x_219:
[----:B---3--:R-:W-:Y:S01]  /*58c0*/  @!P6 IMAD R125, R212, R23, R224 ;  /* 0x00000017d47de224 */ /* 0x008fe200078e02e0 */
[----:B------:R-:W-:Y:S01]  /*58d0*/  BSSY B1, `(.L_x_221) ;  /* 0x0000007000017945 */ /* 0x000fe20003800000 */
[----:B0-----:R-:W-:-:S03]  /*58e0*/  IMAD.WIDE.U32 R122, R217, R12, R6 ;  /* 0x0000000cd97a7225 */ /* 0x001fc600078e0006 */
[----:B------:R0:W-:Y:S01]  /*58f0*/  @!P6 STG.E.U8 desc[UR36][R220.64+0xb8], R125 ;  /* 0x0000b87ddc00e986 */ /* 0x0001e2000c101124 */
[----:B------:R-:W-:Y:S05]  /*5900*/  @P2 BRA `(.L_x_222) ;  /* 0x00000000000c2947 */ /* 0x000fea0003800000 */
[----:B------:R-:W0:Y:S02]  /*5910*/  LDG.E.U8 R216, desc[UR36][R4.64+0xb9] ;  /* 0x0000b92404d87981 */ /* 0x000e24000c1e1100 */
[----:B0-----:R-:W-:-:S05]  /*5920*/  PRMT R125, R216, 0x8880, RZ ;  /* 0x00008880d87d7816 */ /* 0x001fca00000000ff */
[----:B------:R-:W-:-:S07]  /*5930*/  IMAD R224, R125, R22, RZ ;  /* 0x000000167de07224 */ /* 0x000fce00078e02ff */
.L_x_222:
[----:B------:R-:W-:Y:S05]  /*5940*/  BSYNC B1 ;  /* 0x0000000000017941 */ /* 0x000fea0003800000 */
.L_x_221:
[----:B------:R-:W-:Y:S01]  /*5950*/  @!P2 IMAD R213, R213, R23, R224 ;  /* 0x00000017d5d5a224 */ /* 0x000fe200078e02e0 */
[C---:B------:R-:W-:Y:S01]  /*5960*/  ISETP.LT.OR P5, PT, R0.reuse, 0xb9, !P0 ;  /* 0x000000b90000780c */ /* 0x040fe200047a1670 */
[----:B0-----:R-:W-:Y:S01]  /*5970*/  IMAD.X R125, RZ, RZ, UR11, P3 ;  /* 0x0000000bff7d7e24 */ /* 0x001fe200098e06ff */
[----:B------:R-:W-:Y:S01]  /*5980*/  BSSY B1, `(.L_x_223) ;  /* 0x000000a000017945 */ /* 0x000fe20003800000 */
[C---:B------:R-:W-:Y:S01]  /*5990*/  ISETP.LT.OR P0, PT, R0.reuse, 0xba, !P0 ;  /* 0x000000ba0000780c */ /* 0x040fe20004701670 */
[----:B------:R0:W-:Y:S01]  /*59a0*/  @!P2 STG.E.U8 desc[UR36][R220.64+0xb9], R213 ;  /* 0x0000b9d5dc00a986 */ /* 0x0001e2000c101124 */
[----:B------:R-:W-:Y:S01]  /*59b0*/  ISETP.LT.OR P4, PT, R0, 0x1, !P1 ;  /* 0x000000010000780c */ /* 0x000fe20004f81670 */
[----:B------:R-:W-:Y:S01]  /*59c0*/  IMAD R124, R125, R12, RZ ;  /* 0x0000000c7d7c7224 */ /* 0x000fe200078e02ff */
[----:B------:R-:W-:-:S06]  /*59d0*/  IADD3 R4, P6, R122, R10, RZ ;  /* 0x0000000a7a047210 */ /* 0x000fcc0007fde0ff */
[----:B------:R-:W-:Y:S07]  /*59e0*/  @P5 BRA `(.L_x_224) ;  /* 0x00000000000c5947 */ /* 0x000fee0003800000 */
[----:B------:R-:W3:Y:S02]  /*59f0*/  LDG.E.U8 R216, desc[UR36][R222.64+0xb8] ;  /* 0x0000b824ded87981 */ /* 0x000ee4000c1e1100 */
[----:B---3--:R-:W-:-:S05]  /*5a00*/  PRMT R125, R216, 0x8880, RZ ;  /* 0x00008880d87d7816 */ /* 0x008fca00000000ff */
[----:B------:R-:W-:-:S07]  /*5a10*/  IMAD R224, R125, R22, RZ ;  /* 0x000000167de07224 */ /* 0x000fce00078e02ff */
.L_x_224:
[----:B------:R-:W-:Y:S05]  /*5a20*/  BSYNC B1 ;  /* 0x0000000000017941 */ /* 0x000fea0003800000 */
.L_x_223:
[----:B------:R-:W-:Y:S01]  /*5a30*/  @!P5 IMAD R125, R214, R23, R224 ;  /* 0x00000017d67dd224 */ /* 0x000fe200078e02e0 */
[----:B------:R-:W-:Y:S01]  /*5a40*/  BSSY B1, `(.L_x_225) ;  /* 0x0000007000017945 */ /* 0x000fe20003800000 */
[----:B----4-:R-:W-:-:S03]  /*5a50*/  IMAD R127, R217, R13, R124 ;  /* 0x0000000dd97f7224 */ /* 0x010fc600078e027c */
[----:B------:R3:W-:Y:S01]  /*5a60*/  @!P5 STG.E.U8 desc[UR36][R20.64+0xb8], R125 ;  /* 0x0000b87d1400d986 */ /* 0x0007e2000c101124 */
[----:B------:R-:W-:Y:S05]  /*5a70*/  @P0 BRA `(.L_x_226) ;  /* 0x00000000000c0947 */ /* 0x000fea0003800000 */
[----:B------:R-:W4:Y:S02]  /*5a80*/  LDG.E.U8 R216, desc[UR36][R222.64+0xb9] ;  /* 0x0000b924ded87981 */ /* 0x000f24000c1e1100 */
[----:B----4-:R-:W-:-:S05]  /*5a90*/  PRMT R13, R216, 0x8880, RZ ;  /* 0x00008880d80d7816 */ /* 0x010fca00000000ff */
[----:B------:R-:W-:-:S07]  /*5aa0*/  IMAD R224, R13, R22, RZ ;  /* 0x000000160de07224 */ /* 0x000fce00078e02ff */
.L_x_226:
[----:B------:R-:W-:Y:S05]  /*5ab0*/  BSYNC B1 ;  /* 0x0000000000017941 */ /* 0x000fea0003800000 */
.L_x_225:
[----:B------:R-:W-:Y:S01]  /*5ac0*/  @!P0 IMAD R215, R215, R23, R224 ;  /* 0x00000017d7d78224 */ /* 0x000fe200078e02e0 */
[----:B------:R-:W-:Y:S01]  /*5ad0*/  BSSY B1, `(.L_x_227) ;  /* 0x0000008000017945 */ /* 0x000fe20003800000 */
[----:B------:R-:W-:Y:S01]  /*5ae0*/  IADD3.X R5, R11, R123, R127, P6, !PT ;  /* 0x0000007b0b057210 */ /* 0x000fe200037fe47f */
[----:B------:R-:W-:Y:S02]  /*5af0*/  IMAD.WIDE.U32 R12, R217, R12, R120 ;  /* 0x0000000cd90c7225 */ /* 0x000fe400078e0078 */
[----:B------:R4:W-:Y:S01]  /*5b00*/  @!P0 STG.E.U8 desc[UR36][R20.64+0xb9], R215 ;  /* 0x0000b9d714008986 */ /* 0x0009e2000c101124 */
[----:B------:R-:W-:Y:S05]  /*5b10*/  @P4 BRA `(.L_x_228) ;  /* 0x00000000000c4947 */ /* 0x000fea0003800000 */
[----:B------:R-:W1:Y:S02]  /*5b20*/  LDG.E.U8 R216, desc[UR36][R4.64] ;  /* 0x0000002404d87981 */ /* 0x000e64000c1e1100 */
[----:B-1234-:R-:W-:-:S05]  /*5b30*/  PRMT R21, R216, 0x8880, RZ ;  /* 0x00008880d8157816 */ /* 0x01efca00000000ff */
[----:B------:R-:W-:-:S07]  /*5b40*/  IMAD R224, R21, R22, RZ ;  /* 0x0000001615e07224 */ /* 0x000fce00078e02ff */
.L_x_228:
[----:B------:R-:W-:Y:S05]  /*5b50*/  BSYNC B1 ;  /* 0x0000000000017941 */ /* 0x000fea0003800000 */
.L_x_227:
[----:B------:R-:W-:Y:S01]  /*5b60*/  @!P4 IMAD R9, R24, R23, R224 ;  /* 0x000000171809c224 */ /* 0x000fe200078e02e0 */
[----:B------:R-:W-:Y:S01]  /*5b70*/  ISETP.GE.AND P0, PT, R3, 0x89, PT ;  /* 0x000000890300780c */ /* 0x000fe20003f06270 */
[----:B------:R-:W-:Y:S01]  /*5b80*/  BSSY B1, `(.L_x_229) ;  /* 0x000000b000017945 */ /* 0x000fe20003800000 */
[----:B------:R-:W-:Y:S01]  /*5b90*/  IADD3 R8, P5, P3, R8, R10, R12 ;  /* 0x0000000a08087210 */ /* 0x000fe20007bbe00c */
[----:B------:R-:W-:Y:S01]  /*5ba0*/  IMAD.IADD R12, R127, 0x1, R13 ;  /* 0x000000017f0c7824 */ /* 0x000fe200078e020d */
[----:B------:R0:W-:Y:S01]  /*5bb0*/  @!P4 STG.E.U8 desc[UR36][R218.64], R9 ;  /* 0x00000009da00c986 */ /* 0x0001e2000c101124 */
[C---:B------:R-:W-:Y:S02]  /*5bc0*/  ISETP.LT.OR P4, PT, R0.reuse, 0x2, !P1 ;  /* 0x000000020000780c */ /* 0x040fe40004f81670 */
[C---:B------:R-:W-:Y:S02]  /*5bd0*/  ISETP.LT.OR P6, PT, R0.reuse, 0x1, !P0 ;  /* 0x000000010000780c */ /* 0x040fe400047c1670 */
[----:B------:R-:W-:-:S09]  /*5be0*/  ISETP.LT.OR P2, PT, R0, 0x2, !P0 ;  /* 0x000000020000780c */ /* 0x000fd20004741670 */
[----:B0-----:R-:W-:Y:S05]  /*5bf0*/  @P4 BRA `(.L_x_230) ;  /* 0x00000000000c4947 */ /* 0x001fea0003800000 */
[----:B------:R-:W5:Y:S02]  /*5c00*/  LDG.E.U8 R216, desc[UR36][R4.64+0x1] ;  /* 0x0000012404d87981 */ /* 0x000f64000c1e1100 */
[----:B-----5:R-:W-:-:S05]  /*5c10*/  PRMT R3, R216, 0x8880, RZ ;  /* 0x00008880d8037816 */ /* 0x020fca00000000ff */
[----:B------:R-:W-:-:S07]  /*5c20*/  IMAD R224, R3, R22, RZ ;  /* 0x0000001603e07224 */ /* 0x000fce00078e02ff */
.L_x_230:
[----:B------:R-:W-:Y:S05]  /*5c30*/  BSYNC B1 ;  /* 0x0000000000017941 */ /* 0x000fea0003800000 */
.L_x_229:
[----:B------:R-:W-:Y:S01]  /*5c40*/  @!P4 IMAD R25, R25, R23, R224 ;  /* 0x000000171919c224 */ /* 0x000fe200078e02e0 */
[----:B------:R-:W-:Y:S01]  /*5c50*/  BSSY B1, `(.L_x_231) ;  /* 0x0000007000017945 */ /* 0x000fe20003800000 */
[----:B------:R-:W-:-:S03]  /*5c60*/  IADD3.X R9, R7, R11, R12, P5, P3 ;  /* 0x0000000b07097210 */ /* 0x000fc60002fe640c */
[----:B------:R0:W-:Y:S01]  /*5c70*/  @!P4 STG.E.U8 desc[UR36][R218.64+0x1], R25 ;  /* 0x00000119da00c986 */ /* 0x0001e2000c101124 */
[----:B------:R-:W-:Y:S05]  /*5c80*/  @P6 BRA `(.L_x_232) ;  /* 0x00000000000c6947 */ /* 0x000fea0003800000 */
[----:B------:R-:W5:Y:S02]  /*5c90*/  LDG.E.U8 R216, desc[UR36][R8.64] ;  /* 0x0000002408d87981 */ /* 0x000f64000c1e1100 */
[----:B-----5:R-:W-:-:S05]  /*5ca0*/  PRMT R3, R216, 0x8880, RZ ;  /* 0x00008880d8037816 */ /* 0x020fca00000000ff */
[----:B------:R-:W-:-:S07]  /*5cb0*/  IMAD R224, R3, R22, RZ ;  /* 0x0000001603e07224 */ /* 0x000fce00078e02ff */
.L_x_232:
[----:B------:R-:W-:Y:S05]  /*5cc0*/  BSYNC B1 ;  /* 0x0000000000017941 */ /* 0x000fea0003800000 */
.L_x_231:
[----:B------:R-:W-:Y:S01]  /*5cd0*/  @!P6 IMAD R3, R26, R23, R224 ;  /* 0x000000171a03e224 */ /* 0x000fe200078e02e0 */
[----:B------:R-:W-:Y:S04]  /*5ce0*/  BSSY B1, `(.L_x_233) ;  /* 0x0000006000017945 */ /* 0x000fe80003800000 */
[----:B------:R0:W-:Y:S01]  /*5cf0*/  @!P6 STG.E.U8 desc[UR36][R14.64], R3 ;  /* 0x000000030e00e986 */ /* 0x0001e2000c101124 */
[----:B------:R-:W-:Y:S05]  /*5d00*/  @P2 BRA `(.L_x_234) ;  /* 0x00000000000c2947 */ /* 0x000fea0003800000 */
[----:B------:R-:W0:Y:S02]  /*5d10*/  LDG.E.U8 R216, desc[UR36][R8.64+0x1] ;  /* 0x0000012408d87981 */ /* 0x000e24000c1e1100 */
[----:B0-----:R-:W-:-:S05]  /*5d20*/  PRMT R3, R216, 0x8880, RZ ;  /* 0x00008880d8037816 */ /* 0x001fca00000000ff */
[----:B------:R-:W-:-:S07]  /*5d30*/  IMAD R224, R3, R22, RZ ;  /* 0x0000001603e07224 */ /* 0x000fce00078e02ff */
.L_x_234:
[----:B------:R-:W-:Y:S05]  /*5d40*/  BSYNC B1 ;  /* 0x0000000000017941 */ /* 0x000fea0003800000 */
.L_x_233:
        /* <DEDUP_REMOVED lines=9> */
[----:B------:R-:W0:Y:S02]  /*5de0*/  LDG.E.U8 R216, desc[UR36][R4.64+0x8] ;  /* 0x0000082404d87981 */ /* 0x000e24000c1e1100 */
[----:B0-----:R-:W-:-:S05]  /*5df0*/  PRMT R3, R216, 0x8880, RZ ;  /* 0x00008880d8037816 */ /* 0x001fca00000000ff */
[----:B------:R-:W-:-:S07]  /*5e00*/  IMAD R224, R3, R22, RZ ;  /* 0x0000001603e07224 */ /* 0x000fce00078e02ff */
.L_x_236:
[----:B------:R-:W-:Y:S05]  /*5e10*/  BSYNC B1 ;  /* 0x0000000000017941 */ /* 0x000fea0003800000 */
.L_x_235:
[----:B0-----:R-:W-:Y:S01]  /*5e20*/  @!P4 IMAD R3, R28, R23, R224 ;  /* 0x000000171c03c224 */ /* 0x001fe200078e02e0 */
[----:B------:R-:W-:Y:S04]  /*5e30*/  BSSY B1, `(.L_x_237) ;  /* 0x0000006000017945 */ /* 0x000fe80003800000 */
[----:B------:R0:W-:Y:S01]  /*5e40*/  @!P4 STG.E.U8 desc[UR36][R218.64+0x8], R3 ;  /* 0x00000803da00c986 */ /* 0x0001e2000c101124 */
[----:B------:R-:W-:Y:S05]  /*5e50*/  @P3 BRA `(.L_x_238) ;  /* 0x00000000000c3947 */ /* 0x000fea0003800000 */
[----:B------:R-:W0:Y:S02]  /*5e60*/  LDG.E.U8 R216, desc[UR36][R4.64+0x9] ;  /* 0x0000092404d87981 */ /* 0x000e24000c1e1100 */
[----:B0-----:R-:W-:-:S05]  /*5e70*/  PRMT R3, R216, 0x8880, RZ ;  /* 0x00008880d8037816 */ /* 0x001fca00000000ff */
[----:B------:R-:W-:-:S07]  /*5e80*/  IMAD R224, R3, R22, RZ ;  /* 0x0000001603e07224 */ /* 0x000fce00078e02ff */
.L_x_238:
[----:B------:R-:W-:Y:S05]  /*5e90*/  BSYNC B1 ;  /* 0x0000000000017941 */ /* 0x000fea0003800000 */
.L_x_237:
[----:B------:R-:W-:Y:S01]  /*5ea0*/  @!P3 IMAD R29, R29, R23, R224 ;  /* 0x000000171d1db224 */ /* 0x000fe200078e02e0 */
[----:B------:R-:W-:Y:S04]  /*5eb0*/  BSSY B1, `(.L_x_239) ;  /* 0x0000006000017945 */ /* 0x000fe80003800000 */
[----:B------:R0:W-:Y:S01]  /*5ec0*/  @!P3 STG.E.U8 desc[UR36][R218.64+0x9], R29 ;  /* 0x0000091dda00b986 */ /* 0x0001e2000c101124 */
[----:B------:R-:W-:Y:S05]  /*5ed0*/  @P5 BRA `(.L_x_240) ;  /* 0x00000000000c5947 */ /* 0x000fea0003800000 */
[----:B------:R-:W0:Y:S02]  /*5ee0*/  LDG.E.U8 R216, desc[UR36][R8.64+0x8] ;  /* 0x0000082408d87981 */ /* 0x000e24000c1e1100 */
[----:B0-----:R-:W-:-:S05]  /*5ef0*/  PRMT R3, R216, 0x8880, RZ ;  /* 0x00008880d8037816 */ /* 0x001fca00000000ff */
[----:B------:R-:W-:-:S07]  /*5f00*/  IMAD R224, R3, R22, RZ ;  /* 0x0000001603e07224 */ /* 0x000fce00078e02ff */
.L_x_240:
[----:B------:R-:W-:Y:S05]  /*5f10*/  BSYNC B1 ;  /* 0x0000000000017941 */ /* 0x000fea0003800000 */
.L_x_239:
[----:B0-----:R-:W-:Y:S01]  /*5f20*/  @!P5 IMAD R3, R30, R23, R224 ;  /* 0x000000171e03d224 */ /* 0x001fe200078e02e0 */
[----:B------:R-:W-:Y:S04]  /*5f30*/  BSSY B1, `(.L_x_241) ;  /* 0x0000006000017945 */ /* 0x000fe80003800000 */
[----:B------:R0:W-:Y:S01]  /*5f40*/  @!P5 STG.E.U8 desc[UR36][R14.64+0x8], R3 ;  /* 0x000008030e00d986 */ /* 0x0001e2000c101124 */
[----:B------:R-:W-:Y:S05]  /*5f50*/  @P6 BRA `(.L_x_242) ;  /* 0x00000000000c6947 */ /* 0x000fea0003800000 */
[----:B------:R-:W0:Y:S02]  /*5f60*/  LDG.E.U8 R216, desc[UR36][R8.64+0x9] ;  /* 0x0000092408d87981 */ /* 0x000e24000c1e1100 */
[----:B0-----:R-:W-:-:S05]  /*5f70*/  PRMT R3, R216, 0x8880, RZ ;  /* 0x00008880d8037816 */ /* 0x001fca00000000ff */
[----:B------:R-:W-:-:S07]  /*5f80*/  IMAD R224, R3, R22, RZ ;  /* 0x0000001603e07224 */ /* 0x000fce00078e02ff */
.L_x_242:
[----:B------:R-:W-:Y:S05]  /*5f90*/  BSYNC B1 ;  /* 0x0000000000017941 */ /* 0x000fea0003800000 */
.L_x_241:
[----:B------:R-:W-:Y:S01]  /*5fa0*/  @!P6 IMAD R31, R31, R23, R224 ;  /* 0x000000171f1fe224 */ /* 0x000fe200078e02e0 */
[----:B------:R-:W-:Y:S04]  /*5fb0*/  BSSY B1, `(.L_x_243) ;  /* 0x0000006000017945 */ /* 0x000fe80003800000 */
[----:B------:R0:W-:Y:S01]  /*5fc0*/  @!P6 STG.E.U8 desc[UR36][R14.64+0x9], R31 ;  /* 0x0000091f0e00e986 */ /* 0x0001e2000c101124 */
[----:B------:R-:W-:Y:S05]  /*5fd0*/  @P2 BRA `(.L_x_244) ;  /* 0x00000000000c2947 */ /* 0x000fea0003800000 */
[----:B------:R-:W0:Y:S02]  /*5fe0*/  LDG.E.U8 R216, desc[UR36][R4.64+0x10] ;  /* 0x0000102404d87981 */ /* 0x000e24000c1e1100 */
[----:B0-----:R-:W-:-:S05]  /*5ff0*/  PRMT R3, R216, 0x8880, RZ ;  /* 0x00008880d8037816 */ /* 0x001fca00000000ff */
[----:B------:R-:W-:-:S07]  /*6000*/  IMAD R224, R3, R22, RZ ;  /* 0x0000001603e07224 */ /* 0x000fce00078e02ff */
.L_x_244:
[----:B------:R-:W-:Y:S05]  /*6010*/  BSYNC B1 ;  /* 0x0000000000017941 */ /* 0x000fea0003800000 */
.L_x_243:
[----:B------:R-:W-:Y:S01]  /*6020*/  ISETP.LT.OR P4, PT, R0, 0x12, !P1 ;  /* 0x000000120000780c */ /* 0x000fe20004f81670 */
[----:B0-----:R-:W-:Y:S01]  /*6030*/  @!P2 IMAD R3, R32, R23, R224 ;  /* 0x000000172003a224 */ /* 0x001fe200078e02e0 */
        /* <DEDUP_REMOVED lines=10> */
.L_x_246:
[----:B------:R-:W-:Y:S05]  /*60e0*/  BSYNC B1 ;  /* 0x0000000000017941 */ /* 0x000fea0003800000 */
.L_x_245:
[----:B------:R-:W-:Y:S01]  /*60f0*/  @!P4 IMAD R33, R33, R23, R224 ;  /* 0x000000172121c224 */ /* 0x000fe200078e02e0 */
[----:B------:R-:W-:Y:S04]  /*6100*/  BSSY B1, `(.L_x_247) ;  /* 0x0000006000017945 */ /* 0x000fe80003800000 */
[----:B------:R0:W-:Y:S01]  /*6110*/  @!P4 STG.E.U8 desc[UR36][R218.64+0x11], R33 ;  /* 0x00001121da00c986 */ /* 0x0001e2000c101124 */
[----:B------:R-:W-:Y:S05]  /*6120*/  @P3 BRA `(.L_x_248) ;  /* 0x00000000000c3947 */ /* 0x000fea0003800000 */
[----:B------:R-:W0:Y:S02]  /*6130*/  LDG.E.U8 R216, desc[UR36][R8.64+0x10] ;  /* 0x0000102408d87981 */ /* 0x000e24000c1e1100 */
[----:B0-----:R-:W-:-:S05]  /*6140*/  PRMT R3, R216, 0x8880, RZ ;  /* 0x00008880d8037816 */ /* 0x001fca00000000ff */
[----:B------:R-:W-:-:S07]  /*6150*/  IMAD R224, R3, R22, RZ ;  /* 0x0000001603e07224 */ /* 0x000fce00078e02ff */
.L_x_248:
[----:B------:R-:W-:Y:S05]  /*6160*/  BSYNC B1 ;  /* 0x0000000000017941 */ /* 0x000fea0003800000 */
.L_x_247:
[----:B0-----:R-:W-:Y:S01]  /*6170*/  @!P3 IMAD R3, R34, R23, R224 ;  /* 0x000000172203b224 */ /* 0x001fe200078e02e0 */
[----:B------:R-:W-:Y:S04]  /*6180*/  BSSY B1, `(.L_x_249) ;  /* 0x0000006000017945 */ /* 0x000fe80003800000 */
[----:B------:R0:W-:Y:S01]  /*6190*/  @!P3 STG.E.U8 desc[UR36][R14.64+0x10], R3 ;  /* 0x000010030e00b986 */ /* 0x0001e2000c101124 */
[----:B------:R-:W-:Y:S05]  /*61a0*/  @P5 BRA `(.L_x_250) ;  /* 0x00000000000c5947 */ /* 0x000fea0003800000 */
[----:B------:R-:W0:Y:S02]  /*61b0*/  LDG.E.U8 R216, desc[UR36][R8.64+0x11] ;  /* 0x0000112408d87981 */ /* 0x000e24000c1e1100 */
[----:B0-----:R-:W-:-:S05]  /*61c0*/  PRMT R3, R216, 0x8880, RZ ;  /* 0x00008880d8037816 */ /* 0x001fca00000000ff */
[----:B------:R-:W-:-:S07]  /*61d0*/  IMAD R224, R3, R22, RZ ;  /* 0x0000001603e07224 */ /* 0x000fce00078e02ff */
.L_x_250:
[----:B------:R-:W-:Y:S05]  /*61e0*/  BSYNC B1 ;  /* 0x0000000000017941 */ /* 0x000fea0003800000 */
.L_x_249:
[----:B------:R-:W-:Y:S01]  /*61f0*/  @!P5 IMAD R35, R35, R23, R224 ;  /* 0x000000172323d224 */ /* 0x000fe200078e02e0 */
[----:B------:R-:W-:Y:S04]  /*6200*/  BSSY B1, `(.L_x_251) ;  /* 0x0000006000017945 */ /* 0x000fe80003800000 */
[----:B------:R0:W-:Y:S01]  /*6210*/  @!P5 STG.E.U8 desc[UR36][R14.64+0x11], R35 ;  /* 0x000011230e00d986 */ /* 0x0001e2000c101124 */
[----:B------:R-:W-:Y:S05]  /*6220*/  @P6 BRA `(.L_x_252) ;  /* 0x00000000000c6947 */ /* 0x000fea0003800000 */
[----:B------:R-:W0:Y:S02]  /*6230*/  LDG.E.U8 R216, desc[UR36][R4.64+0x18] ;  /* 0x0000182404d87981 */ /* 0x000e24000c1e1100 */
[----:B0-----:R-:W-:-:S05]  /*6240*/  PRMT R3, R216, 0x8880, RZ ;  /* 0x00008880d8037816 */ /* 0x001fca00000000ff */
[----:B------:R-:W-:-:S07]  /*6250*/  IMAD R224, R3, R22, RZ ;  /* 0x0000001603e07224 */ /* 0x000fce00078e02ff */
.L_x_252:
[----:B------:R-:W-:Y:S05]  /*6260*/  BSYNC B1 ;  /* 0x0000000000017941 */ /* 0x000fea0003800000 */
.L_x_251:
[----:B0-----:R-:W-:Y:S01]  /*6270*/  @!P6 IMAD R3, R36, R23, R224 ;  /* 0x000000172403e224 */ /* 0x001fe200078e02e0 */
[----:B------:R-:W-:Y:S04]  /*6280*/  BSSY B1, `(.L_x_253) ;  /* 0x0000006000017945 */ /* 0x000fe80003800000 */
[----:B------:R0:W-:Y:S01]  /*6290*/  @!P6 STG.E.U8 desc[UR36][R218.64+0x18], R3 ;  /* 0x00001803da00e986 */ /* 0x0001e2000c101124 */
[----:B------:R-:W-:Y:S05]  /*62a0*/  @P2 BRA `(.L_x_254) ;  /* 0x00000000000c2947 */ /* 0x000fea0003800000 */
[----:B------:R-:W0:Y:S02]  /*62b0*/  LDG.E.U8 R216, desc[UR36][R4.64+0x19] ;  /* 0x0000192404d87981 */ /* 0x000e24000c1e1100 */
[----:B0-----:R-:W-:-:S05]  /*62c0*/  PRMT R3, R216, 0x8880, RZ ;  /* 0x00008880d8037816 */ /* 0x001fca00000000ff */
[----:B------:R-:W-:-:S07]  /*62d0*/  IMAD R224, R3, R22, RZ ;  /* 0x0000001603e07224 */ /* 0x000fce00078e02ff */
.L_x_254:
[----:B------:R-:W-:Y:S05]  /*62e0*/  BSYNC B1 ;  /* 0x0000000000017941 */ /* 0x000fea0003800000 */
.L_x_253:
        /* <DEDUP_REMOVED lines=12> */
.L_x_256:
[----:B------:R-:W-:Y:S05]  /*63b0*/  BSYNC B1 ;  /* 0x0000000000017941 */ /* 0x000fea0003800000 */
.L_x_255:
[----:B0-----:R-:W-:Y:S01]  /*63c0*/  @!P4 IMAD R3, R38, R23, R224 ;  /* 0x000000172603c224 */ /* 0x001fe200078e02e0 */
[----:B------:R-:W-:Y:S04]  /*63d0*/  BSSY B1, `(.L_x_257) ;  /* 0x0000006000017945 */ /* 0x000fe80003800000 */
[----:B------:R0:W-:Y:S01]  /*63e0*/  @!P4 STG.E.U8 desc[UR36][R14.64+0x18], R3 ;  /* 0x000018030e00c986 */ /* 0x0001e2000c101124 */
[----:B------:R-:W-:Y:S05]  /*63f0*/  @P3 BRA `(.L_x_258) ;  /* 0x00000000000c3947 */ /* 0x000fea0003800000 */
[----:B------:R-:W0:Y:S02]  /*6400*/  LDG.E.U8 R216, desc[UR36][R8.64+0x19] ;  /* 0x0000192408d87981 */ /* 0x000e24000c1e1100 */
[----:B0-----:R-:W-:-:S05]  /*6410*/  PRMT R3, R216, 0x8880, RZ ;  /* 0x00008880d8037816 */ /* 0x001fca00000000ff */
[----:B------:R-:W-:-:S07]  /*6420*/  IMAD R224, R3, R22, RZ ;  /* 0x0000001603e07224 */ /* 0x000fce00078e02ff */
.L_x_258:
[----:B------:R-:W-:Y:S05]  /*6430*/  BSYNC B1 ;  /* 0x0000000000017941 */ /* 0x000fea0003800000 */
.L_x_257:
[----:B------:R-:W-:Y:S01]  /*6440*/  @!P3 IMAD R39, R39, R23, R224 ;  /* 0x000000172727b224 */ /* 0x000fe200078e02e0 */
[----:B------:R-:W-:Y:S04]  /*6450*/  BSSY B1, `(.L_x_259) ;  /* 0x0000006000017945 */ /* 0x000fe80003800000 */
[----:B------:R0:W-:Y:S01]  /*6460*/  @!P3 STG.E.U8 desc[UR36][R14.64+0x19], R39 ;  /* 0x000019270e00b986 */ /* 0x0001e2000c101124 */
[----:B------:R-:W-:Y:S05]  /*6470*/  @P5 BRA `(.L_x_260) ;  /* 0x00000000000c5947 */ /* 0x000fea0003800000 */
[----:B------:R-:W0:Y:S02]  /*6480*/  LDG.E.U8 R216, desc[UR36][R4.64+0x20] ;  /* 0x0000202404d87981 */ /* 0x000e24000c1e1100 */
[----:B0-----:R-:W-:-:S05]  /*6490*/  PRMT R3, R216, 0x8880, RZ ;  /* 0x00008880d8037816 */ /* 0x001fca00000000ff */
[----:B------:R-:W-:-:S07]  /*64a0*/  IMAD R224, R3, R22, RZ ;  /* 0x0000001603e07224 */ /* 0x000fce00078e02ff */
.L_x_260:
[----:B------:R-:W-:Y:S05]  /*64b0*/  BSYNC B1 ;  /* 0x0000000000017941 */ /* 0x000fea0003800000 */
.L_x_259:
[----:B0-----:R-:W-:Y:S01]  /*64c0*/  @!P5 IMAD R3, R40, R23, R224 ;  /* 0x000000172803d224 */ /* 0x001fe200078e02e0 */
[----:B------:R-:W-:Y:S04]  /*64d0*/  BSSY B1, `(.L_x_261) ;  /* 0x0000006000017945 */ /* 0x000fe80003800000 */
[----:B------:R0:W-:Y:S01]  /*64e0*/  @!P5 STG.E.U8 desc[UR36][R218.64+0x20], R3 ;  /* 0x00002003da00d986 */ /* 0x0001e2000c101124 */
[----:B------:R-:W-:Y:S05]  /*64f0*/  @P6 BRA `(.L_x_262) ;  /* 0x00000000000c6947 */ /* 0x000fea0003800000 */
[----:B------:R-:W0:Y:S02]  /*6500*/  LDG.E.U8 R216, desc[UR36][R4.64+0x21] ;  /* 0x0000212404d87981 */ /* 0x000e24000c1e1100 */
[----:B0-----:R-:W-:-:S05]  /*6510*/  PRMT R3, R216, 0x8880, RZ ;  /* 0x00008880d8037816 */ /* 0x001fca00000000ff */
[----:B------:R-:W-:-:S07]  /*6520*/  IMAD R224, R3, R22, RZ ;  /* 0x0000001603e07224 */ /* 0x000fce00078e02ff */
.L_x_262:
[----:B------:R-:W-:Y:S05]  /*6530*/  BSYNC B1 ;  /* 0x0000000000017941 */ /* 0x000fea0003800000 */
.L_x_261:
[----:B------:R-:W-:Y:S01]  /*6540*/  @!P6 IMAD R41, R41, R23, R224 ;  /* 0x000000172929e224 */ /* 0x000fe200078e02e0 */
[----:B------:R-:W-:Y:S04]  /*6550*/  BSSY B1, `(.L_x_263) ;  /* 0x0000006000017945 */ /* 0x000fe80003800000 */
[----:B------:R0:W-:Y:S01]  /*6560*/  @!P6 STG.E.U8 desc[UR36][R218.64+0x21], R41 ;  /* 0x00002129da00e986 */ /* 0x0001e2000c101124 */
[----:B------:R-:W-:Y:S05]  /*6570*/  @P2 BRA `(.L_x_264) ;  /* 0x00000000000c2947 */ /* 0x000fea0003800000 */
[----:B------:R-:W0:Y:S02]  /*6580*/  LDG.E.U8 R216, desc[UR36][R8.64+0x20] ;  /* 0x0000202408d87981 */ /* 0x000e24000c1e1100 */
[----:B0-----:R-:W-:-:S05]  /*6590*/  PRMT R3, R216, 0x8880, RZ ;  /* 0x00008880d8037816 */ /* 0x001fca00000000ff */
[----:B------:R-:W-:-:S07]  /*65a0*/  IMAD R224, R3, R22, RZ ;  /* 0x0000001603e07224 */ /* 0x000fce00078e02ff */
.L_x_264:
[----:B------:R-:W-:Y:S05]  /*65b0*/  BSYNC B1 ;  /* 0x0000000000017941 */ /* 0x000fea0003800000 */
.L_x_263:
        /* <DEDUP_REMOVED lines=12> */
.L_x_266:
[----:B------:R-:W-:Y:S05]  /*6680*/  BSYNC B1 ;  /* 0x0000000000017941 */ /* 0x000fea0003800000 */
.L_x_265:
[----:B------:R-:W-:Y:S01]  /*6690*/  @!P4 IMAD R43, R43, R23, R224 ;  /* 0x000000172b2bc224 */ /* 0x000fe200078e02e0 */
[----:B------:R-:W-:Y:S04]  /*66a0*/  BSSY B1, `(.L_x_267) ;  /* 0x0000006000017945 */ /* 0x000fe80003800000 */
[----:B------:R0:W-:Y:S01]  /*66b0*/  @!P4 STG.E.U8 desc[UR36][R14.64+0x21], R43 ;  /* 0x0000212b0e00c986 */ /* 0x0001e2000c101124 */
[----:B------:R-:W-:Y:S05]  /*66c0*/  @P3 BRA `(.L_x_268) ;  /* 0x00000000000c3947 */ /* 0x000fea0003800000 */
[----:B------:R-:W0:Y:S02]  /*66d0*/  LDG.E.U8 R216, desc[UR36][R4.64+0x28] ;  /* 0x0000282404d87981 */ /* 0x000e24000c1e1100 */
[----:B0-----:R-:W-:-:S05]  /*66e0*/  PRMT R3, R216, 0x8880, RZ ;  /* 0x00008880d8037816 */ /* 0x001fca00000000ff */
[----:B------:R-:W-:-:S07]  /*66f0*/  IMAD R224, R3, R22, RZ ;  /* 0x0000001603e07224 */ /* 0x000fce00078e02ff */
.L_x_268:
[----:B------:R-:W-:Y:S05]  /*6700*/  BSYNC B1 ;  /* 0x0000000000017941 */ /* 0x000fea0003800000 */
.L_x_267:
[----:B0-----:R-:W-:Y:S01]  /*6710*/  @!P3 IMAD R3, R44, R23, R224 ;  /* 0x000000172c03b224 */ /* 0x001fe200078e02e0 */
[----:B------:R-:W-:Y:S04]  /*6720*/  BSSY B1, `(.L_x_269) ;  /* 0x0000006000017945 */ /* 0x000fe80003800000 */
[----:B------:R0:W-:Y:S01]  /*6730*/  @!P3 STG.E.U8 desc[UR36][R218.64+0x28], R3 ;  /* 0x00002803da00b986 */ /* 0x0001e2000c101124 */
[----:B------:R-:W-:Y:S05]  /*6740*/  @P5 BRA `(.L_x_270) ;  /* 0x00000000000c5947 */ /* 0x000fea0003800000 */
[----:B------:R-:W0:Y:S02]  /*6750*/  LDG.E.U8 R216, desc[UR36][R4.64+0x29] ;  /* 0x0000292404d87981 */ /* 0x000e24000c1e1100 */
[----:B0-----:R-:W-:-:S05]  /*6760*/  PRMT R3, R216, 0x8880, RZ ;  /* 0x00008880d8037816 */ /* 0x001fca00000000ff */
[----:B------:R-:W-:-:S07]  /*6770*/  IMAD R224, R3, R22, RZ ;  /* 0x0000001603e07224 */ /* 0x000fce00078e02ff */
.L_x_270:
[----:B------:R-:W-:Y:S05]  /*6780*/  BSYNC B1 ;  /* 0x0000000000017941 */ /* 0x000fea0003800000 */
.L_x_269:
[----:B------:R-:W-:Y:S01]  /*6790*/  @!P5 IMAD R45, R45, R23, R224 ;  /* 0x000000172d2dd224 */ /* 0x000fe200078e02e0 */
[----:B------:R-:W-:Y:S04]  /*67a0*/  BSSY B1, `(.L_x_271) ;  /* 0x0000006000017945 */ /* 0x000fe80003800000 */
[----:B------:R0:W-:Y:S01]  /*67b0*/  @!P5 STG.E.U8 desc[UR36][R218.64+0x29], R45 ;  /* 0x0000292dda00d986 */ /* 0x0001e2000c101124 */
[----:B------:R-:W-:Y:S05]  /*67c0*/  @P6 BRA `(.L_x_272) ;  /* 0x00000000000c6947 */ /* 0x000fea0003800000 */
[----:B------:R-:W0:Y:S02]  /*67d0*/  LDG.E.U8 R216, desc[UR36][R8.64+0x28] ;  /* 0x0000282408d87981 */ /* 0x000e24000c1e1100 */
[----:B0-----:R-:W-:-:S05]  /*67e0*/  PRMT R3, R216, 0x8880, RZ ;  /* 0x00008880d8037816 */ /* 0x001fca00000000ff */
[----:B------:R-:W-:-:S07]  /*67f0*/  IMAD R224, R3, R22, RZ ;  /* 0x0000001603e07224 */ /* 0x000fce00078e02ff */
.L_x_272:
[----:B------:R-:W-:Y:S05]  /*6800*/  BSYNC B1 ;  /* 0x0000000000017941 */ /* 0x000fea0003800000 */
.L_x_271:
[----:B0-----:R-:W-:Y:S01]  /*6810*/  @!P6 IMAD R3, R46, R23, R224 ;  /* 0x000000172e03e224 */ /* 0x001fe200078e02e0 */
[----:B------:R-:W-:Y:S04]  /*6820*/  BSSY B1, `(.L_x_273) ;  /* 0x0000006000017945 */ /* 0x000fe80003800000 */
[----:B------:R0:W-:Y:S01]  /*6830*/  @!P6 STG.E.U8 desc[UR36][R14.64+0x28], R3 ;  /* 0x000028030e00e986 */ /* 0x0001e2000c101124 */
[----:B------:R-:W-:Y:S05]  /*6840*/  @P2 BRA `(.L_x_274) ;  /* 0x00000000000c2947 */ /* 0x000fea0003800000 */
[----:B------:R-:W0:Y:S02]  /*6850*/  LDG.E.U8 R216, desc[UR36][R8.64+0x29] ;  /* 0x0000292408d87981 */ /* 0x000e24000c1e1100 */
[----:B0-----:R-:W-:-:S05]  /*6860*/  PRMT R3, R216, 0x8880, RZ ;  /* 0x00008880d8037816 */ /* 0x001fca00000000ff */
[----:B------:R-:W-:-:S07]  /*6870*/  IMAD R224, R3, R22, RZ ;  /* 0x0000001603e07224 */ /* 0x000fce00078e02ff */
.L_x_274:
[----:B------:R-:W-:Y:S05]  /*6880*/  BSYNC B1 ;  /* 0x0000000000017941 */ /* 0x000fea0003800000 */
.L_x_273:
        /* <DEDUP_REMOVED lines=12> */
.L_x_276:
[----:B------:R-:W-:Y:S05]  /*6950*/  BSYNC B1 ;  /* 0x0000000000017941 */ /* 0x000fea0003800000 */
.L_x_275:
[----:B0-----:R-:W-:Y:S01]  /*6960*/  @!P4 IMAD R3, R48, R23, R224 ;  /* 0x000000173003c224 */ /* 0x001fe200078e02e0 */
[----:B------:R-:W-:Y:S04]  /*6970*/  BSSY B1, `(.L_x_277) ;  /* 0x0000006000017945 */ /* 0x000fe80003800000 */
[----:B------:R0:W-:Y:S01]  /*6980*/  @!P4 STG.E.U8 desc[UR36][R218.64+0x30], R3 ;  /* 0x00003003da00c986 */ /* 0x0001e2000c101124 */
[----:B------:R-:W-:Y:S05]  /*6990*/  @P3 BRA `(.L_x_278) ;  /* 0x00000000000c3947 */ /* 0x000fea0003800000 */
[----:B------:R-:W0:Y:S02]  /*69a0*/  LDG.E.U8 R216, desc[UR36][R4.64+0x31] ;  /* 0x0000312404d87981 */ /* 0x000e24000c1e1100 */
[----:B0-----:R-:W-:-:S05]  /*69b0*/  PRMT R3, R216, 0x8880, RZ ;  /* 0x00008880d8037816 */ /* 0x001fca00000000ff */
[----:B------:R-:W-:-:S07]  /*69c0*/  IMAD R224, R3, R22, RZ ;  /* 0x0000001603e07224 */ /* 0x000fce00078e02ff */
.L_x_278:
[----:B------:R-:W-:Y:S05]  /*69d0*/  BSYNC B1 ;  /* 0x0000000000017941 */ /* 0x000fea0003800000 */
.L_x_277:
[----:B------:R-:W-:Y:S01]  /*69e0*/  @!P3 IMAD R49, R49, R23, R224 ;  /* 0x000000173131b224 */ /* 0x000fe200078e02e0 */
[----:B------:R-:W-:Y:S04]  /*69f0*/  BSSY B1, `(.L_x_279) ;  /* 0x0000006000017945 */ /* 0x000fe80003800000 */
[----:B------:R0:W-:Y:S01]  /*6a00*/  @!P3 STG.E.U8 desc[UR36][R218.64+0x31], R49 ;  /* 0x00003131da00b986 */ /* 0x0001e2000c101124 */
[----:B------:R-:W-:Y:S05]  /*6a10*/  @P5 BRA `(.L_x_280) ;  /* 0x00000000000c5947 */ /* 0x000fea0003800000 */
[----:B------:R-:W0:Y:S02]  /*6a20*/  LDG.E.U8 R216, desc[UR36][R8.64+0x30] ;  /* 0x0000302408d87981 */ /* 0x000e24000c1e1100 */
[----:B0-----:R-:W-:-:S05]  /*6a30*/  PRMT R3, R216, 0x8880, RZ ;  /* 0x00008880d8037816 */ /* 0x001fca00000000ff */
[----:B------:R-:W-:-:S07]  /*6a40*/  IMAD R224, R3, R22, RZ ;  /* 0x0000001603e07224 */ /* 0x000fce00078e02ff */
.L_x_280:
[----:B------:R-:W-:Y:S05]  /*6a50*/  BSYNC B1 ;  /* 0x0000000000017941 */ /* 0x000fea0003800000 */
.L_x_279:
[----:B0-----:R-:W-:Y:S01]  /*6a60*/  @!P5 IMAD R3, R50, R23, R224 ;  /* 0x000000173203d224 */ /* 0x001fe200078e02e0 */
[----:B------:R-:W-:Y:S04]  /*6a70*/  BSSY B1, `(.L_x_281) ;  /* 0x0000006000017945 */ /* 0x000fe80003800000 */
[----:B------:R0:W-:Y:S01]  /*6a80*/  @!P5 STG.E.U8 desc[UR36][R14.64+0x30], R3 ;  /* 0x000030030e00d986 */ /* 0x0001e2000c101124 */
[----:B------:R-:W-:Y:S05]  /*6a90*/  @P6 BRA `(.L_x_282) ;  /* 0x00000000000c6947 */ /* 0x000fea0003800000 */
[----:B------:R-:W0:Y:S02]  /*6aa0*/  LDG.E.U8 R216, desc[UR36][R8.64+0x31] ;  /* 0x0000312408d87981 */ /* 0x000e24000c1e1100 */
[----:B0-----:R-:W-:-:S05]  /*6ab0*/  PRMT R3, R216, 0x8880, RZ ;  /* 0x00008880d8037816 */ /* 0x001fca00000000ff */
[----:B------:R-:W-:-:S07]  /*6ac0*/  IMAD R224, R3, R22, RZ ;  /* 0x0000001603e07224 */ /* 0x000fce00078e02ff */
.L_x_282:
[----:B------:R-:W-:Y:S05]  /*6ad0*/  BSYNC B1 ;  /* 0x0000000000017941 */ /* 0x000fea0003800000 */
.L_x_281:
[----:B------:R-:W-:Y:S01]  /*6ae0*/  @!P6 IMAD R51, R51, R23, R224 ;  /* 0x000000173333e224 */ /* 0x000fe200078e02e0 */
[----:B------:R-:W-:Y:S04]  /*6af0*/  BSSY B1, `(.L_x_283) ;  /* 0x0000006000017945 */ /* 0x000fe80003800000 */
[----:B------:R0:W-:Y:S01]  /*6b00*/  @!P6 STG.E.U8 desc[UR36][R14.64+0x31], R51 ;  /* 0x000031330e00e986 */ /* 0x0001e2000c101124 */
[----:B------:R-:W-:Y:S05]  /*6b10*/  @P2 BRA `(.L_x_284) ;  /* 0x00000000000c2947 */ /* 0x000fea0003800000 */
[----:B------:R-:W0:Y:S02]  /*6b20*/  LDG.E.U8 R216, desc[UR36][R4.64+0x38] ;  /* 0x0000382404d87981 */ /* 0x000e24000c1e1100 */
[----:B0-----:R-:W-:-:S05]  /*6b30*/  PRMT R3, R216, 0x8880, RZ ;  /* 0x00008880d8037816 */ /* 0x001fca00000000ff */
[----:B------:R-:W-:-:S07]  /*6b40*/  IMAD R224, R3, R22, RZ ;  /* 0x0000001603e07224 */ /* 0x000fce00078e02ff */
.L_x_284:
[----:B------:R-:W-:Y:S05]  /*6b50*/  BSYNC B1 ;  /* 0x0000000000017941 */ /* 0x000fea0003800000 */
.L_x_283:
        /* <DEDUP_REMOVED lines=12> */
.L_x_286:
[----:B------:R-:W-:Y:S05]  /*6c20*/  BSYNC B1 ;  /* 0x0000000000017941 */ /* 0x000fea0003800000 */
.L_x_285:
[----:B------:R-:W-:Y:S01]  /*6c30*/  @!P4 IMAD R53, R53, R23, R224 ;  /* 0x000000173535c224 */ /* 0x000fe200078e02e0 */
[----:B------:R-:W-:Y:S04]  /*6c40*/  BSSY B1, `(.L_x_287) ;  /* 0x0000006000017945 */ /* 0x000fe80003800000 */
[----:B------:R0:W-:Y:S01]  /*6c50*/  @!P4 STG.E.U8 desc[UR36][R218.64+0x39], R53 ;  /* 0x00003935da00c986 */ /* 0x0001e2000c101124 */
[----:B------:R-:W-:Y:S05]  /*6c60*/  @P3 BRA `(.L_x_288) ;  /* 0x00000000000c3947 */ /* 0x000fea0003800000 */
[----:B------:R-:W0:Y:S02]  /*6c70*/  LDG.E.U8 R216, desc[UR36][R8.64+0x38] ;  /* 0x0000382408d87981 */ /* 0x000e24000c1e1100 */
[----:B0-----:R-:W-:-:S05]  /*6c80*/  PRMT R3, R216, 0x8880, RZ ;  /* 0x00008880d8037816 */ /* 0x001fca00000000ff */
[----:B------:R-:W-:-:S07]  /*6c90*/  IMAD R224, R3, R22, RZ ;  /* 0x0000001603e07224 */ /* 0x000fce00078e02ff */
.L_x_288:
[----:B------:R-:W-:Y:S05]  /*6ca0*/  BSYNC B1 ;  /* 0x0000000000017941 */ /* 0x000fea0003800000 */
.L_x_287:
[----:B0-----:R-:W-:Y:S01]  /*6cb0*/  @!P3 IMAD R3, R54, R23, R224 ;  /* 0x000000173603b224 */ /* 0x001fe200078e02e0 */
[----:B------:R-:W-:Y:S04]  /*6cc0*/  BSSY B1, `(.L_x_289) ;  /* 0x0000006000017945 */ /* 0x000fe80003800000 */
[----:B------:R0:W-:Y:S01]  /*6cd0*/  @!P3 STG.E.U8 desc[UR36][R14.64+0x38], R3 ;  /* 0x000038030e00b986 */ /* 0x0001e2000c101124 */
[----:B------:R-:W-:Y:S05]  /*6ce0*/  @P5 BRA `(.L_x_290) ;  /* 0x00000000000c5947 */ /* 0x000fea0003800000 */
[----:B------:R-:W0:Y:S02]  /*6cf0*/  LDG.E.U8 R216, desc[UR36][R8.64+0x39] ;  /* 0x0000392408d87981 */ /* 0x000e24000c1e1100 */
[----:B0-----:R-:W-:-:S05]  /*6d00*/  PRMT R3, R216, 0x8880, RZ ;  /* 0x00008880d8037816 */ /* 0x001fca00000000ff */
[----:B------:R-:W-:-:S07]  /*6d10*/  IMAD R224, R3, R22, RZ ;  /* 0x0000001603e07224 */ /* 0x000fce00078e02ff */
.L_x_290:
[----:B------:R-:W-:Y:S05]  /*6d20*/  BSYNC B1 ;  /* 0x0000000000017941 */ /* 0x000fea0003800000 */
.L_x_289:
[----:B------:R-:W-:Y:S01]  /*6d30*/  @!P5 IMAD R55, R55, R23, R224 ;  /* 0x000000173737d224 */ /* 0x000fe200078e02e0 */
[----:B------:R-:W-:Y:S04]  /*6d40*/  BSSY B1, `(.L_x_291) ;  /* 0x0000006000017945 */ /* 0x000fe80003800000 */
[----:B------:R0:W-:Y:S01]  /*6d50*/  @!P5 STG.E.U8 desc[UR36][R14.64+0x39], R55 ;  /* 0x000039370e00d986 */ /* 0x0001e2000c101124 */
[----:B------:R-:W-:Y:S05]  /*6d60*/  @P6 BRA `(.L_x_292) ;  /* 0x00000000000c6947 */ /* 0x000fea0003800000 */
[----:B------:R-:W0:Y:S02]  /*6d70*/  LDG.E.U8 R216, desc[UR36][R4.64+0x40] ;  /* 0x0000402404d87981 */ /* 0x000e24000c1e1100 */
[----:B0-----:R-:W-:-:S05]  /*6d80*/  PRMT R3, R216, 0x8880, RZ ;  /* 0x00008880d8037816 */ /* 0x001fca00000000ff */
[----:B------:R-:W-:-:S07]  /*6d90*/  IMAD R224, R3, R22, RZ ;  /* 0x0000001603e07224 */ /* 0x000fce00078e02ff */
.L_x_292:
[----:B------:R-:W-:Y:S05]  /*6da0*/  BSYNC B1 ;  /* 0x0000000000017941 */ /* 0x000fea0003800000 */
.L_x_291:
[----:B0-----:R-:W-:Y:S01]  /*6db0*/  @!P6 IMAD R3, R56, R23, R224 ;  /* 0x000000173803e224 */ /* 0x001fe200078e02e0 */
[----:B------:R-:W-:Y:S04]  /*6dc0*/  BSSY B1, `(.L_x_293) ;  /* 0x0000006000017945 */ /* 0x000fe80003800000 */
[----:B------:R0:W-:Y:S01]  /*6dd0*/  @!P6 STG.E.U8 desc[UR36][R218.64+0x40], R3 ;  /* 0x00004003da00e986 */ /* 0x0001e2000c101124 */
[----:B------:R-:W-:Y:S05]  /*6de0*/  @P2 BRA `(.L_x_294) ;  /* 0x00000000000c2947 */ /* 0x000fea0003800000 */
[----:B------:R-:W0:Y:S02]  /*6df0*/  LDG.E.U8 R216, desc[UR36][R4.64+0x41] ;  /* 0x0000412404d87981 */ /* 0x000e24000c1e1100 */
[----:B0-----:R-:W-:-:S05]  /*6e00*/  PRMT R3, R216, 0x8880, RZ ;  /* 0x00008880d8037816 */ /* 0x001fca00000000ff */
[----:B------:R-:W-:-:S07]  /*6e10*/  IMAD R224, R3, R22, RZ ;  /* 0x0000001603e07224 */ /* 0x000fce00078e02ff */
.L_x_294:
[----:B------:R-:W-:Y:S05]  /*6e20*/  BSYNC B1 ;  /* 0x0000000000017941 */ /* 0x000fea0003800000 */
.L_x_293:
        /* <DEDUP_REMOVED lines=12> */
.L_x_296:
[----:B------:R-:W-:Y:S05]  /*6ef0*/  BSYNC B1 ;  /* 0x0000000000017941 */ /* 0x000fea0003800000 */
.L_x_295:
[----:B0-----:R-:W-:Y:S01]  /*6f00*/  @!P4 IMAD R3, R58, R23, R224 ;  /* 0x000000173a03c224 */ /* 0x001fe200078e02e0 */
[----:B------:R-:W-:Y:S04]  /*6f10*/  BSSY B1, `(.L_x_297) ;  /* 0x0000006000017945 */ /* 0x000fe80003800000 */
[----:B------:R0:W-:Y:S01]  /*6f20*/  @!P4 STG.E.U8 desc[UR36][R14.64+0x40], R3 ;  /* 0x000040030e00c986 */ /* 0x0001e2000c101124 */
[----:B------:R-:W-:Y:S05]  /*6f30*/  @P3 BRA `(.L_x_298) ;  /* 0x00000000000c3947 */ /* 0x000fea0003800000 */
[----:B------:R-:W0:Y:S02]  /*6f40*/  LDG.E.U8 R216, desc[UR36][R8.64+0x41] ;  /* 0x0000412408d87981 */ /* 0x000e24000c1e1100 */
[----:B0-----:R-:W-:-:S05]  /*6f50*/  PRMT R3, R216, 0x8880, RZ ;  /* 0x00008880d8037816 */ /* 0x001fca00000000ff */
[----:B------:R-:W-:-:S07]  /*6f60*/  IMAD R224, R3, R22, RZ ;  /* 0x0000001603e07224 */ /* 0x000fce00078e02ff */
.L_x_298:
[----:B------:R-:W-:Y:S05]  /*6f70*/  BSYNC B1 ;  /* 0x0000000000017941 */ /* 0x000fea0003800000 */
.L_x_297:
[----:B------:R-:W-:Y:S01]  /*6f80*/  @!P3 IMAD R59, R59, R23, R224 ;  /* 0x000000173b3bb224 */ /* 0x000fe200078e02e0 */
[----:B------:R-:W-:Y:S04]  /*6f90*/  BSSY B1, `(.L_x_299) ;  /* 0x0000006000017945 */ /* 0x000fe80003800000 */
[----:B------:R0:W-:Y:S01]  /*6fa0*/  @!P3 STG.E.U8 desc[UR36][R14.64+0x41], R59 ;  /* 0x0000413b0e00b986 */ /* 0x0001e2000c101124 */
[----:B------:R-:W-:Y:S05]  /*6fb0*/  @P5 BRA `(.L_x_300) ;  /* 0x00000000000c5947 */ /* 0x000fea0003800000 */
[----:B------:R-:W0:Y:S02]  /*6fc0*/  LDG.E.U8 R216, desc[UR36][R4.64+0x48] ;  /* 0x0000482404d87981 */ /* 0x000e24000c1e1100 */
[----:B0-----:R-:W-:-:S05]  /*6fd0*/  PRMT R3, R216, 0x8880, RZ ;  /* 0x00008880d8037816 */ /* 0x001fca00000000ff */
[----:B------:R-:W-:-:S07]  /*6fe0*/  IMAD R224, R3, R22, RZ ;  /* 0x0000001603e07224 */ /* 0x000fce00078e02ff */
.L_x_300:
[----:B------:R-:W-:Y:S05]  /*6ff0*/  BSYNC B1 ;  /* 0x0000000000017941 */ /* 0x000fea0003800000 */
.L_x_299:
[----:B0-----:R-:W-:Y:S01]  /*7000*/  @!P5 IMAD R3, R60, R23, R224 ;  /* 0x000000173c03d224 */ /* 0x001fe200078e02e0 */
[----:B------:R-:W-:Y:S04]  /*7010*/  BSSY B1, `(.L_x_301) ;  /* 0x0000006000017945 */ /* 0x000fe80003800000 */
[----:B------:R0:W-:Y:S01]  /*7020*/  @!P5 STG.E.U8 desc[UR36][R218.64+0x48], R3 ;  /* 0x00004803da00d986 */ /* 0x0001e2000c101124 */
[----:B------:R-:W-:Y:S05]  /*7030*/  @P6 BRA `(.L_x_302) ;  /* 0x00000000000c6947 */ /* 0x000fea0003800000 */
[----:B------:R-:W0:Y:S02]  /*7040*/  LDG.E.U8 R216, desc[UR36][R4.64+0x49] ;  /* 0x0000492404d87981 */ /* 0x000e24000c1e1100 */
[----:B0-----:R-:W-:-:S05]  /*7050*/  PRMT R3, R216, 0x8880, RZ ;  /* 0x00008880d8037816 */ /* 0x001fca00000000ff */
[----:B------:R-:W-:-:S07]  /*7060*/  IMAD R224, R3, R22, RZ ;  /* 0x0000001603e07224 */ /* 0x000fce00078e02ff */
.L_x_302:
[----:B------:R-:W-:Y:S05]  /*7070*/  BSYNC B1 ;  /* 0x0000000000017941 */ /* 0x000fea0003800000 */
.L_x_301:
[----:B------:R-:W-:Y:S01]  /*7080*/  @!P6 IMAD R61, R61, R23, R224 ;  /* 0x000000173d3de224 */ /* 0x000fe200078e02e0 */
[----:B------:R-:W-:Y:S04]  /*7090*/  BSSY B1, `(.L_x_303) ;  /* 0x0000006000017945 */ /* 0x000fe80003800000 */
[----:B------:R0:W-:Y:S01]  /*70a0*/  @!P6 STG.E.U8 desc[UR36][R218.64+0x49], R61 ;  /* 0x0000493dda00e986 */ /* 0x0001e2000c101124 */
[----:B------:R-:W-:Y:S05]  /*70b0*/  @P2 BRA `(.L_x_304) ;  /* 0x00000000000c2947 */ /* 0x000fea0003800000 */
[----:B------:R-:W0:Y:S02]  /*70c0*/  LDG.E.U8 R216, desc[UR36][R8.64+0x48] ;  /* 0x0000482408d87981 */ /* 0x000e24000c1e1100 */
[----:B0-----:R-:W-:-:S05]  /*70d0*/  PRMT R3, R216, 0x8880, RZ ;  /* 0x00008880d8037816 */ /* 0x001fca00000000ff */
[----:B------:R-:W-:-:S07]  /*70e0*/  IMAD R224, R3, R22, RZ ;  /* 0x0000001603e07224 */ /* 0x000fce00078e02ff */
.L_x_304:
[----:B------:R-:W-:Y:S05]  /*70f0*/  BSYNC B1 ;  /* 0x0000000000017941 */ /* 0x000fea0003800000 */
.L_x_303:
        /* <DEDUP_REMOVED lines=12> */
.L_x_306:
[----:B------:R-:W-:Y:S05]  /*71c0*/  BSYNC B1 ;  /* 0x0000000000017941 */ /* 0x000fea0003800000 */
.L_x_305:
[----:B------:R-:W-:Y:S01]  /*71d0*/  @!P4 IMAD R63, R63, R23, R224 ;  /* 0x000000173f3fc224 */ /* 0x000fe200078e02e0 */
[----:B------:R-:W-:Y:S04]  /*71e0*/  BSSY B1, `(.L_x_307) ;  /* 0x0000006000017945 */ /* 0x000fe80003800000 */
[----:B------:R0:W-:Y:S01]  /*71f0*/  @!P4 STG.E.U8 desc[UR36][R14.64+0x49], R63 ;  /* 0x0000493f0e00c986 */ /* 0x0001e2000c101124 */
[----:B------:R-:W-:Y:S05]  /*7200*/  @P3 BRA `(.L_x_308) ;  /* 0x00000000000c3947 */ /* 0x000fea0003800000 */
[----:B------:R-:W0:Y:S02]  /*7210*/  LDG.E.U8 R216, desc[UR36][R4.64+0x50] ;  /* 0x0000502404d87981 */ /* 0x000e24000c1e1100 */
[----:B0-----:R-:W-:-:S05]  /*7220*/  PRMT R3, R216, 0x8880, RZ ;  /* 0x00008880d8037816 */ /* 0x001fca00000000ff */
[----:B------:R-:W-:-:S07]  /*7230*/  IMAD R224, R3, R22, RZ ;  /* 0x0000001603e07224 */ /* 0x000fce00078e02ff */
.L_x_308:
[----:B------:R-:W-:Y:S05]  /*7240*/  BSYNC B1 ;  /* 0x0000000000017941 */ /* 0x000fea0003800000 */
.L_x_307:
[----:B0-----:R-:W-:Y:S01]  /*7250*/  @!P3 IMAD R3, R64, R23, R224 ;  /* 0x000000174003b224 */ /* 0x001fe200078e02e0 */
[----:B------:R-:W-:Y:S04]  /*7260*/  BSSY B1, `(.L_x_309) ;  /* 0x0000006000017945 */ /* 0x000fe80003800000 */
[----:B------:R0:W-:Y:S01]  /*7270*/  @!P3 STG.E.U8 desc[UR36][R218.64+0x50], R3 ;  /* 0x00005003da00b986 */ /* 0x0001e2000c101124 */
[----:B------:R-:W-:Y:S05]  /*7280*/  @P5 BRA `(.L_x_310) ;  /* 0x00000000000c5947 */ /* 0x000fea0003800000 */
[----:B------:R-:W0:Y:S02]  /*7290*/  LDG.E.U8 R216, desc[UR36][R4.64+0x51] ;  /* 0x0000512404d87981 */ /* 0x000e24000c1e1100 */
[----:B0-----:R-:W-:-:S05]  /*72a0*/  PRMT R3, R216, 0x8880, RZ ;  /* 0x00008880d8037816 */ /* 0x001fca00000000ff */
[----:B------:R-:W-:-:S07]  /*72b0*/  IMAD R224, R3, R22, RZ ;  /* 0x0000001603e07224 */ /* 0x000fce00078e02ff */
.L_x_310:
[----:B------:R-:W-:Y:S05]  /*72c0*/  BSYNC B1 ;  /* 0x0000000000017941 */ /* 0x000fea0003800000 */
.L_x_309:
[----:B------:R-:W-:Y:S01]  /*72d0*/  @!P5 IMAD R65, R65, R23, R224 ;  /* 0x000000174141d224 */ /* 0x000fe200078e02e0 */
[----:B------:R-:W-:Y:S04]  /*72e0*/  BSSY B1, `(.L_x_311) ;  /* 0x0000006000017945 */ /* 0x000fe80003800000 */
[----:B------:R0:W-:Y:S01]  /*72f0*/  @!P5 STG.E.U8 desc[UR36][R218.64+0x51], R65 ;  /* 0x00005141da00d986 */ /* 0x0001e2000c101124 */
[----:B------:R-:W-:Y:S05]  /*7300*/  @P6 BRA `(.L_x_312) ;  /* 0x00000000000c6947 */ /* 0x000fea0003800000 */
[----:B------:R-:W0:Y:S02]  /*7310*/  LDG.E.U8 R216, desc[UR36][R8.64+0x50] ;  /* 0x0000502408d87981 */ /* 0x000e24000c1e1100 */
[----:B0-----:R-:W-:-:S05]  /*7320*/  PRMT R3, R216, 0x8880, RZ ;  /* 0x00008880d8037816 */ /* 0x001fca00000000ff */
[----:B------:R-:W-:-:S07]  /*7330*/  IMAD R224, R3, R22, RZ ;  /* 0x0000001603e07224 */ /* 0x000fce00078e02ff */
.L_x_312:
[----:B------:R-:W-:Y:S05]  /*7340*/  BSYNC B1 ;  /* 0x0000000000017941 */ /* 0x000fea0003800000 */
.L_x_311:
[----:B0-----:R-:W-:Y:S01]  /*7350*/  @!P6 IMAD R3, R66, R23, R224 ;  /* 0x000000174203e224 */ /* 0x001fe200078e02e0 */
[----:B------:R-:W-:Y:S04]  /*7360*/  BSSY B1, `(.L_x_313) ;  /* 0x0000006000017945 */ /* 0x000fe80003800000 */
[----:B------:R0:W-:Y:S01]  /*7370*/  @!P6 STG.E.U8 desc[UR36][R14.64+0x50], R3 ;  /* 0x000050030e00e986 */ /* 0x0001e2000c101124 */
[----:B------:R-:W-:Y:S05]  /*7380*/  @P2 BRA `(.L_x_314) ;  /* 0x00000000000c2947 */ /* 0x000fea0003800000 */
[----:B------:R-:W0:Y:S02]  /*7390*/  LDG.E.U8 R216, desc[UR36][R8.64+0x51] ;  /* 0x0000512408d87981 */ /* 0x000e24000c1e1100 */
[----:B0-----:R-:W-:-:S05]  /*73a0*/  PRMT R3, R216, 0x8880, RZ ;  /* 0x00008880d8037816 */ /* 0x001fca00000000ff */
[----:B------:R-:W-:-:S07]  /*73b0*/  IMAD R224, R3, R22, RZ ;  /* 0x0000001603e07224 */ /* 0x000fce00078e02ff */
.L_x_314:
[----:B------:R-:W-:Y:S05]  /*73c0*/  BSYNC B1 ;  /* 0x0000000000017941 */ /* 0x000fea0003800000 */
.L_x_313:
        /* <DEDUP_REMOVED lines=12> */
.L_x_316:
[----:B------:R-:W-:Y:S05]  /*7490*/  BSYNC B1 ;  /* 0x0000000000017941 */ /* 0x000fea0003800000 */
.L_x_315:
[----:B0-----:R-:W-:Y:S01]  /*74a0*/  @!P4 IMAD R3, R68, R23, R224 ;  /* 0x000000174403c224 */ /* 0x001fe200078e02e0 */
[----:B------:R-:W-:Y:S04]  /*74b0*/  BSSY B1, `(.L_x_317) ;  /* 0x0000006000017945 */ /* 0x000fe80003800000 */
[----:B------:R0:W-:Y:S01]  /*74c0*/  @!P4 STG.E.U8 desc[UR36][R218.64+0x58], R3 ;  /* 0x00005803da00c986 */ /* 0x0001e2000c101124 */
[----:B------:R-:W-:Y:S05]  /*74d0*/  @P3 BRA `(.L_x_318) ;  /* 0x00000000000c3947 */ /* 0x000fea0003800000 */
[----:B------:R-:W0:Y:S02]  /*74e0*/  LDG.E.U8 R216, desc[UR36][R4.64+0x59] ;  /* 0x0000592404d87981 */ /* 0x000e24000c1e1100 */
[----:B0-----:R-:W-:-:S05]  /*74f0*/  PRMT R3, R216, 0x8880, RZ ;  /* 0x00008880d8037816 */ /* 0x001fca00000000ff */
[----:B------:R-:W-:-:S07]  /*7500*/  IMAD R224, R3, R22, RZ ;  /* 0x0000001603e07224 */ /* 0x000fce00078e02ff */
.L_x_318:
[----:B------:R-:W-:Y:S05]  /*7510*/  BSYNC B1 ;  /* 0x0000000000017941 */ /* 0x000fea0003800000 */
.L_x_317:
[----:B------:R-:W-:Y:S01]  /*7520*/  @!P3 IMAD R69, R69, R23, R224 ;  /* 0x000000174545b224 */ /* 0x000fe200078e02e0 */
[----:B------:R-:W-:Y:S04]  /*7530*/  BSSY B1, `(.L_x_319) ;  /* 0x0000006000017945 */ /* 0x000fe80003800000 */
[----:B------:R0:W-:Y:S01]  /*7540*/  @!P3 STG.E.U8 desc[UR36][R218.64+0x59], R69 ;  /* 0x00005945da00b986 */ /* 0x0001e2000c101124 */
[----:B------:R-:W-:Y:S05]  /*7550*/  @P5 BRA `(.L_x_320) ;  /* 0x00000000000c5947 */ /* 0x000fea0003800000 */
[----:B------:R-:W0:Y:S02]  /*7560*/  LDG.E.U8 R216, desc[UR36][R8.64+0x58] ;  /* 0x0000582408d87981 */ /* 0x000e24000c1e1100 */
[----:B0-----:R-:W-:-:S05]  /*7570*/  PRMT R3, R216, 0x8880, RZ ;  /* 0x00008880d8037816 */ /* 0x001fca00000000ff */
[----:B------:R-:W-:-:S07]  /*7580*/  IMAD R224, R3, R22, RZ ;  /* 0x0000001603e07224 */ /* 0x000fce00078e02ff */
.L_x_320:
[----:B------:R-:W-:Y:S05]  /*7590*/  BSYNC B1 ;  /* 0x0000000000017941 */ /* 0x000fea0003800000 */
.L_x_319:
[----:B0-----:R-:W-:Y:S01]  /*75a0*/  @!P5 IMAD R3, R70, R23, R224 ;  /* 0x000000174603d224 */ /* 0x001fe200078e02e0 */
[----:B------:R-:W-:Y:S04]  /*75b0*/  BSSY B1, `(.L_x_321) ;  /* 0x0000006000017945 */ /* 0x000fe80003800000 */
[----:B------:R0:W-:Y:S01]  /*75c0*/  @!P5 STG.E.U8 desc[UR36][R14.64+0x58], R3 ;  /* 0x000058030e00d986 */ /* 0x0001e2000c101124 */
[----:B------:R-:W-:Y:S05]  /*75d0*/  @P6 BRA `(.L_x_322) ;  /* 0x00000000000c6947 */ /* 0x000fea0003800000 */
[----:B------:R-:W0:Y:S02]  /*75e0*/  LDG.E.U8 R216, desc[UR36][R8.64+0x59] ;  /* 0x0000592408d87981 */ /* 0x000e24000c1e1100 */
[----:B0-----:R-:W-:-:S05]  /*75f0*/  PRMT R3, R216, 0x8880, RZ ;  /* 0x00008880d8037816 */ /* 0x001fca00000000ff */
[----:B------:R-:W-:-:S07]  /*7600*/  IMAD R224, R3, R22, RZ ;  /* 0x0000001603e07224 */ /* 0x000fce00078e02ff */
.L_x_322:
[----:B------:R-:W-:Y:S05]  /*7610*/  BSYNC B1 ;  /* 0x0000000000017941 */ /* 0x000fea0003800000 */
.L_x_321:
[----:B------:R-:W-:Y:S01]  /*7620*/  @!P6 IMAD R71, R71, R23, R224 ;  /* 0x000000174747e224 */ /* 0x000fe200078e02e0 */
[----:B------:R-:W-:Y:S04]  /*7630*/  BSSY B1, `(.L_x_323) ;  /* 0x0000006000017945 */ /* 0x000fe80003800000 */
[----:B------:R0:W-:Y:S01]  /*7640*/  @!P6 STG.E.U8 desc[UR36][R14.64+0x59], R71 ;  /* 0x000059470e00e986 */ /* 0x0001e2000c101124 */
[----:B------:R-:W-:Y:S05]  /*7650*/  @P2 BRA `(.L_x_324) ;  /* 0x00000000000c2947 */ /* 0x000fea0003800000 */
[----:B------:R-:W0:Y:S02]  /*7660*/  LDG.E.U8 R216, desc[UR36][R4.64+0x60] ;  /* 0x0000602404d87981 */ /* 0x000e24000c1e1100 */
[----:B0-----:R-:W-:-:S05]  /*7670*/  PRMT R3, R216, 0x8880, RZ ;  /* 0x00008880d8037816 */ /* 0x001fca00000000ff */
[----:B------:R-:W-:-:S07]  /*7680*/  IMAD R224, R3, R22, RZ ;  /* 0x0000001603e07224 */ /* 0x000fce00078e02ff */
.L_x_324:
[----:B------:R-:W-:Y:S05]  /*7690*/  BSYNC B1 ;  /* 0x0000000000017941 */ /* 0x000fea0003800000 */
.L_x_323:
        /* <DEDUP_REMOVED lines=12> */
.L_x_326:
[----:B------:R-:W-:Y:S05]  /*7760*/  BSYNC B1 ;  /* 0x0000000000017941 */ /* 0x000fea0003800000 */
.L_x_325:
[----:B------:R-:W-:Y:S01]  /*7770*/  @!P4 IMAD R73, R73, R23, R224 ;  /* 0x000000174949c224 */ /* 0x000fe200078e02e0 */
[----:B------:R-:W-:Y:S04]  /*7780*/  BSSY B1, `(.L_x_327) ;  /* 0x0000006000017945 */ /* 0x000fe80003800000 */
[----:B------:R0:W-:Y:S01]  /*7790*/  @!P4 STG.E.U8 desc[UR36][R218.64+0x61], R73 ;  /* 0x00006149da00c986 */ /* 0x0001e2000c101124 */
[----:B------:R-:W-:Y:S05]  /*77a0*/  @P3 BRA `(.L_x_328) ;  /* 0x00000000000c3947 */ /* 0x000fea0003800000 */
[----:B------:R-:W0:Y:S02]  /*77b0*/  LDG.E.U8 R216, desc[UR36][R8.64+0x60] ;  /* 0x0000602408d87981 */ /* 0x000e24000c1e1100 */
[----:B0-----:R-:W-:-:S05]  /*77c0*/  PRMT R3, R216, 0x8880, RZ ;  /* 0x00008880d8037816 */ /* 0x001fca00000000ff */
[----:B------:R-:W-:-:S07]  /*77d0*/  IMAD R224, R3, R22, RZ ;  /* 0x0000001603e07224 */ /* 0x000fce00078e02ff */
.L_x_328:
[----:B------:R-:W-:Y:S05]  /*77e0*/  BSYNC B1 ;  /* 0x0000000000017941 */ /* 0x000fea0003800000 */
.L_x_327:
[----:B0-----:R-:W-:Y:S01]  /*77f0*/  @!P3 IMAD R3, R74, R23, R224 ;  /* 0x000000174a03b224 */ /* 0x001fe200078e02e0 */
[----:B------:R-:W-:Y:S04]  /*7800*/  BSSY B1, `(.L_x_329) ;  /* 0x0000006000017945 */ /* 0x000fe80003800000 */
[----:B------:R0:W-:Y:S01]  /*7810*/  @!P3 STG.E.U8 desc[UR36][R14.64+0x60], R3 ;  /* 0x000060030e00b986 */ /* 0x0001e2000c101124 */
[----:B------:R-:W-:Y:S05]  /*7820*/  @P5 BRA `(.L_x_330) ;  /* 0x00000000000c5947 */ /* 0x000fea0003800000 */
[----:B------:R-:W0:Y:S02]  /*7830*/  LDG.E.U8 R216, desc[UR36][R8.64+0x61] ;  /* 0x0000612408d87981 */ /* 0x000e24000c1e1100 */
[----:B0-----:R-:W-:-:S05]  /*7840*/  PRMT R3, R216, 0x8880, RZ ;  /* 0x00008880d8037816 */ /* 0x001fca00000000ff */
[----:B------:R-:W-:-:S07]  /*7850*/  IMAD R224, R3, R22, RZ ;  /* 0x0000001603e07224 */ /* 0x000fce00078e02ff */
.L_x_330:
[----:B------:R-:W-:Y:S05]  /*7860*/  BSYNC B1 ;  /* 0x0000000000017941 */ /* 0x000fea0003800000 */
.L_x_329:
[----:B------:R-:W-:Y:S01]  /*7870*/  @!P5 IMAD R75, R75, R23, R224 ;  /* 0x000000174b4bd224 */ /* 0x000fe200078e02e0 */
[----:B------:R-:W-:Y:S04]  /*7880*/  BSSY B1, `(.L_x_331) ;  /* 0x0000006000017945 */ /* 0x000fe80003800000 */
[----:B------:R0:W-:Y:S01]  /*7890*/  @!P5 STG.E.U8 desc[UR36][R14.64+0x61], R75 ;  /* 0x0000614b0e00d986 */ /* 0x0001e2000c101124 */
[----:B------:R-:W-:Y:S05]  /*78a0*/  @P6 BRA `(.L_x_332) ;  /* 0x00000000000c6947 */ /* 0x000fea0003800000 */
[----:B------:R-:W0:Y:S02]  /*78b0*/  LDG.E.U8 R216, desc[UR36][R4.64+0x68] ;  /* 0x0000682404d87981 */ /* 0x000e24000c1e1100 */
[----:B0-----:R-:W-:-:S05]  /*78c0*/  PRMT R3, R216, 0x8880, RZ ;  /* 0x00008880d8037816 */ /* 0x001fca00000000ff */
[----:B------:R-:W-:-:S07]  /*78d0*/  IMAD R224, R3, R22, RZ ;  /* 0x0000001603e07224 */ /* 0x000fce00078e02ff */
.L_x_332:
[----:B------:R-:W-:Y:S05]  /*78e0*/  BSYNC B1 ;  /* 0x0000000000017941 */ /* 0x000fea0003800000 */
.L_x_331:
[----:B0-----:R-:W-:Y:S01]  /*78f0*/  @!P6 IMAD R3, R76, R23, R224 ;  /* 0x000000174c03e224 */ /* 0x001fe200078e02e0 */
[----:B------:R-:W-:Y:S04]  /*7900*/  BSSY B1, `(.L_x_333) ;  /* 0x0000006000017945 */ /* 0x000fe80003800000 */
[----:B------:R0:W-:Y:S01]  /*7910*/  @!P6 STG.E.U8 desc[UR36][R218.64+0x68], R3 ;  /* 0x00006803da00e986 */ /* 0x0001e2000c101124 */
[----:B------:R-:W-:Y:S05]  /*7920*/  @P2 BRA `(.L_x_334) ;  /* 0x00000000000c2947 */ /* 0x000fea0003800000 */
[----:B------:R-:W0:Y:S02]  /*7930*/  LDG.E.U8 R216, desc[UR36][R4.64+0x69] ;  /* 0x0000692404d87981 */ /* 0x000e24000c1e1100 */
[----:B0-----:R-:W-:-:S05]  /*7940*/  PRMT R3, R216, 0x8880, RZ ;  /* 0x00008880d8037816 */ /* 0x001fca00000000ff */
[----:B------:R-:W-:-:S07]  /*7950*/  IMAD R224, R3, R22, RZ ;  /* 0x0000001603e07224 */ /* 0x000fce00078e02ff */
.L_x_334:
[----:B------:R-:W-:Y:S05]  /*7960*/  BSYNC B1 ;  /* 0x0000000000017941 */ /* 0x000fea0003800000 */
.L_x_333:
        /* <DEDUP_REMOVED lines=12> */
.L_x_336:
[----:B------:R-:W-:Y:S05]  /*7a30*/  BSYNC B1 ;  /* 0x0000000000017941 */ /* 0x000fea0003800000 */
.L_x_335:
[----:B0-----:R-:W-:Y:S01]  /*7a40*/  @!P4 IMAD R3, R78, R23, R224 ;  /* 0x000000174e03c224 */ /* 0x001fe200078e02e0 */
[----:B------:R-:W-:Y:S04]  /*7a50*/  BSSY B1, `(.L_x_337) ;  /* 0x0000006000017945 */ /* 0x000fe80003800000 */
[----:B------:R0:W-:Y:S01]  /*7a60*/  @!P4 STG.E.U8 desc[UR36][R14.64+0x68], R3 ;  /* 0x000068030e00c986 */ /* 0x0001e2000c101124 */
[----:B------:R-:W-:Y:S05]  /*7a70*/  @P3 BRA `(.L_x_338) ;  /* 0x00000000000c3947 */ /* 0x000fea0003800000 */
[----:B------:R-:W0:Y:S02]  /*7a80*/  LDG.E.U8 R216, desc[UR36][R8.64+0x69] ;  /* 0x0000692408d87981 */ /* 0x000e24000c1e1100 */
[----:B0-----:R-:W-:-:S05]  /*7a90*/  PRMT R3, R216, 0x8880, RZ ;  /* 0x00008880d8037816 */ /* 0x001fca00000000ff */
[----:B------:R-:W-:-:S07]  /*7aa0*/  IMAD R224, R3, R22, RZ ;  /* 0x0000001603e07224 */ /* 0x000fce00078e02ff */
.L_x_338:
[----:B------:R-:W-:Y:S05]  /*7ab0*/  BSYNC B1 ;  /* 0x0000000000017941 */ /* 0x000fea0003800000 */
.L_x_337:
[----:B------:R-:W-:Y:S01]  /*7ac0*/  @!P3 IMAD R79, R79, R23, R224 ;  /* 0x000000174f4fb224 */ /* 0x000fe200078e02e0 */
[----:B------:R-:W-:Y:S04]  /*7ad0*/  BSSY B1, `(.L_x_339) ;  /* 0x0000006000017945 */ /* 0x000fe80003800000 */
[----:B------:R0:W-:Y:S01]  /*7ae0*/  @!P3 STG.E.U8 desc[UR36][R14.64+0x69], R79 ;  /* 0x0000694f0e00b986 */ /* 0x0001e2000c101124 */
[----:B------:R-:W-:Y:S05]  /*7af0*/  @P5 BRA `(.L_x_340) ;  /* 0x00000000000c5947 */ /* 0x000fea0003800000 */
[----:B------:R-:W0:Y:S02]  /*7b00*/  LDG.E.U8 R216, desc[UR36][R4.64+0x70] ;  /* 0x0000702404d87981 */ /* 0x000e24000c1e1100 */
[----:B0-----:R-:W-:-:S05]  /*7b10*/  PRMT R3, R216, 0x8880, RZ ;  /* 0x00008880d8037816 */ /* 0x001fca00000000ff */
[----:B------:R-:W-:-:S07]  /*7b20*/  IMAD R224, R3, R22, RZ ;  /* 0x0000001603e07224 */ /* 0x000fce00078e02ff */
.L_x_340:
[----:B------:R-:W-:Y:S05]  /*7b30*/  BSYNC B1 ;  /* 0x0000000000017941 */ /* 0x000fea0003800000 */
.L_x_339:
[----:B0-----:R-:W-:Y:S01]  /*7b40*/  @!P5 IMAD R3, R80, R23, R224 ;  /* 0x000000175003d224 */ /* 0x001fe200078e02e0 */
[----:B------:R-:W-:Y:S04]  /*7b50*/  BSSY B1, `(.L_x_341) ;  /* 0x0000006000017945 */ /* 0x000fe80003800000 */
[----:B------:R0:W-:Y:S01]  /*7b60*/  @!P5 STG.E.U8 desc[UR36][R218.64+0x70], R3 ;  /* 0x00007003da00d986 */ /* 0x0001e2000c101124 */
[----:B------:R-:W-:Y:S05]  /*7b70*/  @P6 BRA `(.L_x_342) ;  /* 0x00000000000c6947 */ /* 0x000fea0003800000 */
[----:B------:R-:W0:Y:S02]  /*7b80*/  LDG.E.U8 R216, desc[UR36][R4.64+0x71] ;  /* 0x0000712404d87981 */ /* 0x000e24000c1e1100 */
[----:B0-----:R-:W-:-:S05]  /*7b90*/  PRMT R3, R216, 0x8880, RZ ;  /* 0x00008880d8037816 */ /* 0x001fca00000000ff */
[----:B------:R-:W-:-:S07]  /*7ba0*/  IMAD R224, R3, R22, RZ ;  /* 0x0000001603e07224 */ /* 0x000fce00078e02ff */
.L_x_342:
[----:B------:R-:W-:Y:S05]  /*7bb0*/  BSYNC B1 ;  /* 0x0000000000017941 */ /* 0x000fea0003800000 */
.L_x_341:
[----:B------:R-:W-:Y:S01]  /*7bc0*/  @!P6 IMAD R81, R81, R23, R224 ;  /* 0x000000175151e224 */ /* 0x000fe200078e02e0 */
[----:B------:R-:W-:Y:S04]  /*7bd0*/  BSSY B1, `(.L_x_343) ;  /* 0x0000006000017945 */ /* 0x000fe80003800000 */
[----:B------:R0:W-:Y:S01]  /*7be0*/  @!P6 STG.E.U8 desc[UR36][R218.64+0x71], R81 ;  /* 0x00007151da00e986 */ /* 0x0001e2000c101124 */
[----:B------:R-:W-:Y:S05]  /*7bf0*/  @P2 BRA `(.L_x_344) ;  /* 0x00000000000c2947 */ /* 0x000fea0003800000 */
[----:B------:R-:W0:Y:S02]  /*7c00*/  LDG.E.U8 R216, desc[UR36][R8.64+0x70] ;  /* 0x0000702408d87981 */ /* 0x000e24000c1e1100 */
[----:B0-----:R-:W-:-:S05]  /*7c10*/  PRMT R3, R216, 0x8880, RZ ;  /* 0x00008880d8037816 */ /* 0x001fca00000000ff */
[----:B------:R-:W-:-:S07]  /*7c20*/  IMAD R224, R3, R22, RZ ;  /* 0x0000001603e07224 */ /* 0x000fce00078e02ff */
.L_x_344:
[----:B------:R-:W-:Y:S05]  /*7c30*/  BSYNC B1 ;  /* 0x0000000000017941 */ /* 0x000fea0003800000 */
.L_x_343:
        /* <DEDUP_REMOVED lines=12> */
.L_x_346:
[----:B------:R-:W-:Y:S05]  /*7d00*/  BSYNC B1 ;  /* 0x0000000000017941 */ /* 0x000fea0003800000 */
.L_x_345:
[----:B------:R-:W-:Y:S01]  /*7d10*/  @!P4 IMAD R83, R83, R23, R224 ;  /* 0x000000175353c224 */ /* 0x000fe200078e02e0 */
[----:B------:R-:W-:Y:S04]  /*7d20*/  BSSY B1, `(.L_x_347) ;  /* 0x0000006000017945 */ /* 0x000fe80003800000 */
[----:B------:R0:W-:Y:S01]  /*7d30*/  @!P4 STG.E.U8 desc[UR36][R14.64+0x71], R83 ;  /* 0x000071530e00c986 */ /* 0x0001e2000c101124 */
[----:B------:R-:W-:Y:S05]  /*7d40*/  @P3 BRA `(.L_x_348) ;  /* 0x00000000000c3947 */ /* 0x000fea0003800000 */
[----:B------:R-:W0:Y:S02]  /*7d50*/  LDG.E.U8 R216, desc[UR36][R4.64+0x78] ;  /* 0x0000782404d87981 */ /* 0x000e24000c1e1100 */
[----:B0-----:R-:W-:-:S05]  /*7d60*/  PRMT R3, R216, 0x8880, RZ ;  /* 0x00008880d8037816 */ /* 0x001fca00000000ff */
[----:B------:R-:W-:-:S07]  /*7d70*/  IMAD R224, R3, R22, RZ ;  /* 0x0000001603e07224 */ /* 0x000fce00078e02ff */
.L_x_348:
[----:B------:R-:W-:Y:S05]  /*7d80*/  BSYNC B1 ;  /* 0x0000000000017941 */ /* 0x000fea0003800000 */
.L_x_347:
[----:B0-----:R-:W-:Y:S01]  /*7d90*/  @!P3 IMAD R3, R84, R23, R224 ;  /* 0x000000175403b224 */ /* 0x001fe200078e02e0 */
[----:B------:R-:W-:Y:S04]  /*7da0*/  BSSY B1, `(.L_x_349) ;  /* 0x0000006000017945 */ /* 0x000fe80003800000 */
[----:B------:R0:W-:Y:S01]  /*7db0*/  @!P3 STG.E.U8 desc[UR36][R218.64+0x78], R3 ;  /* 0x00007803da00b986 */ /* 0x0001e2000c101124 */
[----:B------:R-:W-:Y:S05]  /*7dc0*/  @P5 BRA `(.L_x_350) ;  /* 0x00000000000c5947 */ /* 0x000fea0003800000 */
[----:B------:R-:W0:Y:S02]  /*7dd0*/  LDG.E.U8 R216, desc[UR36][R4.64+0x79] ;  /* 0x0000792404d87981 */ /* 0x000e24000c1e1100 */
[----:B0-----:R-:W-:-:S05]  /*7de0*/  PRMT R3, R216, 0x8880, RZ ;  /* 0x00008880d8037816 */ /* 0x001fca00000000ff */
[----:B------:R-:W-:-:S07]  /*7df0*/  IMAD R224, R3, R22, RZ ;  /* 0x0000001603e07224 */ /* 0x000fce00078e02ff */
.L_x_350:
[----:B------:R-:W-:Y:S05]  /*7e00*/  BSYNC B1 ;  /* 0x0000000000017941 */ /* 0x000fea0003800000 */
.L_x_349:
[----:B------:R-:W-:Y:S01]  /*7e10*/  @!P5 IMAD R85, R85, R23, R224 ;  /* 0x000000175555d224 */ /* 0x000fe200078e02e0 */
[----:B------:R-:W-:Y:S04]  /*7e20*/  BSSY B1, `(.L_x_351) ;  /* 0x0000006000017945 */ /* 0x000fe80003800000 */
[----:B------:R0:W-:Y:S01]  /*7e30*/  @!P5 STG.E.U8 desc[UR36][R218.64+0x79], R85 ;  /* 0x00007955da00d986 */ /* 0x0001e2000c101124 */
[----:B------:R-:W-:Y:S05]  /*7e40*/  @P6 BRA `(.L_x_352) ;  /* 0x00000000000c6947 */ /* 0x000fea0003800000 */
[----:B------:R-:W0:Y:S02]  /*7e50*/  LDG.E.U8 R216, desc[UR36][R8.64+0x78] ;  /* 0x0000782408d87981 */ /* 0x000e24000c1e1100 */
[----:B0-----:R-:W-:-:S05]  /*7e60*/  PRMT R3, R216, 0x8880, RZ ;  /* 0x00008880d8037816 */ /* 0x001fca00000000ff */
[----:B------:R-:W-:-:S07]  /*7e70*/  IMAD R224, R3, R22, RZ ;  /* 0x0000001603e07224 */ /* 0x000fce00078e02ff */
.L_x_352:
[----:B------:R-:W-:Y:S05]  /*7e80*/  BSYNC B1 ;  /* 0x0000000000017941 */ /* 0x000fea0003800000 */
.L_x_351:
[----:B0-----:R-:W-:Y:S01]  /*7e90*/  @!P6 IMAD R3, R86, R23, R224 ;  /* 0x000000175603e224 */ /* 0x001fe200078e02e0 */
[----:B------:R-:W-:Y:S04]  /*7ea0*/  BSSY B1, `(.L_x_353) ;  /* 0x0000006000017945 */ /* 0x000fe80003800000 */
[----:B------:R0:W-:Y:S01]  /*7eb0*/  @!P6 STG.E.U8 desc[UR36][R14.64+0x78], R3 ;  /* 0x000078030e00e986 */ /* 0x0001e2000c101124 */
[----:B------:R-:W-:Y:S05]  /*7ec0*/  @P2 BRA `(.L_x_354) ;  /* 0x00000000000c2947 */ /* 0x000fea0003800000 */
[----:B------:R-:W0:Y:S02]  /*7ed0*/  LDG.E.U8 R216, desc[UR36][R8.64+0x79] ;  /* 0x0000792408d87981 */ /* 0x000e24000c1e1100 */
[----:B0-----:R-:W-:-:S05]  /*7ee0*/  PRMT R3, R216, 0x8880, RZ ;  /* 0x00008880d8037816 */ /* 0x001fca00000000ff */
[----:B------:R-:W-:-:S07]  /*7ef0*/  IMAD R224, R3, R22, RZ ;  /* 0x0000001603e07224 */ /* 0x000fce00078e02ff */
.L_x_354:
[----:B------:R-:W-:Y:S05]  /*7f00*/  BSYNC B1 ;  /* 0x0000000000017941 */ /* 0x000fea0003800000 */
.L_x_353:
        /* <DEDUP_REMOVED lines=12> */
.L_x_356:
[----:B------:R-:W-:Y:S05]  /*7fd0*/  BSYNC B1 ;  /* 0x0000000000017941 */ /* 0x000fea0003800000 */
.L_x_355:
[----:B0-----:R-:W-:Y:S01]  /*7fe0*/  @!P4 IMAD R3, R88, R23, R224 ;  /* 0x000000175803c224 */ /* 0x001fe200078e02e0 */
[----:B------:R-:W-:Y:S04]  /*7ff0*/  BSSY B1, `(.L_x_357) ;  /* 0x0000006000017945 */ /* 0x000fe80003800000 */
[----:B------:R0:W-:Y:S01]  /*8000*/  @!P4 STG.E.U8 desc[UR36][R218.64+0x80], R3 ;  /* 0x00008003da00c986 */ /* 0x0001e2000c101124 */
[----:B------:R-:W-:Y:S05]  /*8010*/  @P3 BRA `(.L_x_358) ;  /* 0x00000000000c3947 */ /* 0x000fea0003800000 */
[----:B------:R-:W0:Y:S02]  /*8020*/  LDG.E.U8 R216, desc[UR36][R4.64+0x81] ;  /* 0x0000812404d87981 */ /* 0x000e24000c1e1100 */
[----:B0-----:R-:W-:-:S05]  /*8030*/  PRMT R3, R216, 0x8880, RZ ;  /* 0x00008880d8037816 */ /* 0x001fca00000000ff */
[----:B------:R-:W-:-:S07]  /*8040*/  IMAD R224, R3, R22, RZ ;  /* 0x0000001603e07224 */ /* 0x000fce00078e02ff */
.L_x_358:
[----:B------:R-:W-:Y:S05]  /*8050*/  BSYNC B1 ;  /* 0x0000000000017941 */ /* 0x000fea0003800000 */
.L_x_357:
[----:B------:R-:W-:Y:S01]  /*8060*/  @!P3 IMAD R89, R89, R23, R224 ;  /* 0x000000175959b224 */ /* 0x000fe200078e02e0 */
[----:B------:R-:W-:Y:S04]  /*8070*/  BSSY B1, `(.L_x_359) ;  /* 0x0000006000017945 */ /* 0x000fe80003800000 */
[----:B------:R0:W-:Y:S01]  /*8080*/  @!P3 STG.E.U8 desc[UR36][R218.64+0x81], R89 ;  /* 0x00008159da00b986 */ /* 0x0001e2000c101124 */
[----:B------:R-:W-:Y:S05]  /*8090*/  @P5 BRA `(.L_x_360) ;  /* 0x00000000000c5947 */ /* 0x000fea0003800000 */
[----:B------:R-:W0:Y:S02]  /*80a0*/  LDG.E.U8 R216, desc[UR36][R8.64+0x80] ;  /* 0x0000802408d87981 */ /* 0x000e24000c1e1100 */
[----:B0-----:R-:W-:-:S05]  /*80b0*/  PRMT R3, R216, 0x8880, RZ ;  /* 0x00008880d8037816 */ /* 0x001fca00000000ff */
[----:B------:R-:W-:-:S07]  /*80c0*/  IMAD R224, R3, R22, RZ ;  /* 0x0000001603e07224 */ /* 0x000fce00078e02ff */
.L_x_360:
[----:B------:R-:W-:Y:S05]  /*80d0*/  BSYNC B1 ;  /* 0x0000000000017941 */ /* 0x000fea0003800000 */
.L_x_359:
[----:B0-----:R-:W-:Y:S01]  /*80e0*/  @!P5 IMAD R3, R90, R23, R224 ;  /* 0x000000175a03d224 */ /* 0x001fe200078e02e0 */
[----:B------:R-:W-:Y:S04]  /*80f0*/  BSSY B1, `(.L_x_361) ;  /* 0x0000006000017945 */ /* 0x000fe80003800000 */
[----:B------:R0:W-:Y:S01]  /*8100*/  @!P5 STG.E.U8 desc[UR36][R14.64+0x80], R3 ;  /* 0x000080030e00d986 */ /* 0x0001e2000c101124 */
[----:B------:R-:W-:Y:S05]  /*8110*/  @P6 BRA `(.L_x_362) ;  /* 0x00000000000c6947 */ /* 0x000fea0003800000 */
[----:B------:R-:W0:Y:S02]  /*8120*/  LDG.E.U8 R216, desc[UR36][R8.64+0x81] ;  /* 0x0000812408d87981 */ /* 0x000e24000c1e1100 */
[----:B0-----:R-:W-:-:S05]  /*8130*/  PRMT R3, R216, 0x8880, RZ ;  /* 0x00008880d8037816 */ /* 0x001fca00000000ff */
[----:B------:R-:W-:-:S07]  /*8140*/  IMAD R224, R3, R22, RZ ;  /* 0x0000001603e07224 */ /* 0x000fce00078e02ff */
.L_x_362:
[----:B------:R-:W-:Y:S05]  /*8150*/  BSYNC B1 ;  /* 0x0000000000017941 */ /* 0x000fea0003800000 */
.L_x_361:
[----:B------:R-:W-:Y:S01]  /*8160*/  @!P6 IMAD R91, R91, R23, R224 ;  /* 0x000000175b5be224 */ /* 0x000fe200078e02e0 */
[----:B------:R-:W-:Y:S04]  /*8170*/  BSSY B1, `(.L_x_363) ;  /* 0x0000006000017945 */ /* 0x000fe80003800000 */
[----:B------:R0:W-:Y:S01]  /*8180*/  @!P6 STG.E.U8 desc[UR36][R14.64+0x81], R91 ;  /* 0x0000815b0e00e986 */ /* 0x0001e2000c101124 */
[----:B------:R-:W-:Y:S05]  /*8190*/  @P2 BRA `(.L_x_364) ;  /* 0x00000000000c2947 */ /* 0x000fea0003800000 */
[----:B------:R-:W0:Y:S02]  /*81a0*/  LDG.E.U8 R216, desc[UR36][R4.64+0x88] ;  /* 0x0000882404d87981 */ /* 0x000e24000c1e1100 */
[----:B0-----:R-:W-:-:S05]  /*81b0*/  PRMT R3, R216, 0x8880, RZ ;  /* 0x00008880d8037816 */ /* 0x001fca00000000ff */
[----:B------:R-:W-:-:S07]  /*81c0*/  IMAD R224, R3, R22, RZ ;  /* 0x0000001603e07224 */ /* 0x000fce00078e02ff */
.L_x_364:
[----:B------:R-:W-:Y:S05]  /*81d0*/  BSYNC B1 ;  /* 0x0000000000017941 */ /* 0x000fea0003800000 */
.L_x_363:
        /* <DEDUP_REMOVED lines=12> */
.L_x_366:
[----:B------:R-:W-:Y:S05]  /*82a0*/  BSYNC B1 ;  /* 0x0000000000017941 */ /* 0x000fea0003800000 */
.L_x_365:
[----:B------:R-:W-:Y:S01]  /*82b0*/  @!P4 IMAD R93, R93, R23, R224 ;  /* 0x000000175d5dc224 */ /* 0x000fe200078e02e0 */
[----:B------:R-:W-:Y:S04]  /*82c0*/  BSSY B1, `(.L_x_367) ;  /* 0x0000006000017945 */ /* 0x000fe80003800000 */
[----:B------:R0:W-:Y:S01]  /*82d0*/  @!P4 STG.E.U8 desc[UR36][R218.64+0x89], R93 ;  /* 0x0000895dda00c986 */ /* 0x0001e2000c101124 */
[----:B------:R-:W-:Y:S05]  /*82e0*/  @P3 BRA `(.L_x_368) ;  /* 0x00000000000c3947 */ /* 0x000fea0003800000 */
[----:B------:R-:W0:Y:S02]  /*82f0*/  LDG.E.U8 R216, desc[UR36][R8.64+0x88] ;  /* 0x0000882408d87981 */ /* 0x000e24000c1e1100 */
[----:B0-----:R-:W-:-:S05]  /*8300*/  PRMT R3, R216, 0x8880, RZ ;  /* 0x00008880d8037816 */ /* 0x001fca00000000ff */
[----:B------:R-:W-:-:S07]  /*8310*/  IMAD R224, R3, R22, RZ ;  /* 0x0000001603e07224 */ /* 0x000fce00078e02ff */
.L_x_368:
[----:B------:R-:W-:Y:S05]  /*8320*/  BSYNC B1 ;  /* 0x0000000000017941 */ /* 0x000fea0003800000 */
.L_x_367:
[----:B0-----:R-:W-:Y:S01]  /*8330*/  @!P3 IMAD R3, R94, R23, R224 ;  /* 0x000000175e03b224 */ /* 0x001fe200078e02e0 */
[----:B------:R-:W-:Y:S04]  /*8340*/  BSSY B1, `(.L_x_369) ;  /* 0x0000006000017945 */ /* 0x000fe80003800000 */
[----:B------:R0:W-:Y:S01]  /*8350*/  @!P3 STG.E.U8 desc[UR36][R14.64+0x88], R3 ;  /* 0x000088030e00b986 */ /* 0x0001e2000c101124 */
[----:B------:R-:W-:Y:S05]  /*8360*/  @P5 BRA `(.L_x_370) ;  /* 0x00000000000c5947 */ /* 0x000fea0003800000 */
[----:B------:R-:W0:Y:S02]  /*8370*/  LDG.E.U8 R216, desc[UR36][R8.64+0x89] ;  /* 0x0000892408d87981 */ /* 0x000e24000c1e1100 */
[----:B0-----:R-:W-:-:S05]  /*8380*/  PRMT R3, R216, 0x8880, RZ ;  /* 0x00008880d8037816 */ /* 0x001fca00000000ff */
[----:B------:R-:W-:-:S07]  /*8390*/  IMAD R224, R3, R22, RZ ;  /* 0x0000001603e07224 */ /* 0x000fce00078e02ff */
.L_x_370:
[----:B------:R-:W-:Y:S05]  /*83a0*/  BSYNC B1 ;  /* 0x0000000000017941 */ /* 0x000fea0003800000 */
.L_x_369:
[----:B------:R-:W-:Y:S01]  /*83b0*/  @!P5 IMAD R95, R95, R23, R224 ;  /* 0x000000175f5fd224 */ /* 0x000fe200078e02e0 */
[----:B------:R-:W-:Y:S04]  /*83c0*/  BSSY B1, `(.L_x_371) ;  /* 0x0000006000017945 */ /* 0x000fe80003800000 */
[----:B------:R0:W-:Y:S01]  /*83d0*/  @!P5 STG.E.U8 desc[UR36][R14.64+0x89], R95 ;  /* 0x0000895f0e00d986 */ /* 0x0001e2000c101124 */
[----:B------:R-:W-:Y:S05]  /*83e0*/  @P6 BRA `(.L_x_372) ;  /* 0x00000000000c6947 */ /* 0x000fea0003800000 */
[----:B------:R-:W0:Y:S02]  /*83f0*/  LDG.E.U8 R216, desc[UR36][R4.64+0x90] ;  /* 0x0000902404d87981 */ /* 0x000e24000c1e1100 */
[----:B0-----:R-:W-:-:S05]  /*8400*/  PRMT R3, R216, 0x8880, RZ ;  /* 0x00008880d8037816 */ /* 0x001fca00000000ff */
[----:B------:R-:W-:-:S07]  /*8410*/  IMAD R224, R3, R22, RZ ;  /* 0x0000001603e07224 */ /* 0x000fce00078e02ff */
.L_x_372:
[----:B------:R-:W-:Y:S05]  /*8420*/  BSYNC B1 ;  /* 0x0000000000017941 */ /* 0x000fea0003800000 */
.L_x_371:
[----:B0-----:R-:W-:Y:S01]  /*8430*/  @!P6 IMAD R3, R96, R23, R224 ;  /* 0x000000176003e224 */ /* 0x001fe200078e02e0 */
[----:B------:R-:W-:Y:S04]  /*8440*/  BSSY B1, `(.L_x_373) ;  /* 0x0000006000017945 */ /* 0x000fe80003800000 */
[----:B------:R0:W-:Y:S01]  /*8450*/  @!P6 STG.E.U8 desc[UR36][R218.64+0x90], R3 ;  /* 0x00009003da00e986 */ /* 0x0001e2000c101124 */
[----:B------:R-:W-:Y:S05]  /*8460*/  @P2 BRA `(.L_x_374) ;  /* 0x00000000000c2947 */ /* 0x000fea0003800000 */
[----:B------:R-:W0:Y:S02]  /*8470*/  LDG.E.U8 R216, desc[UR36][R4.64+0x91] ;  /* 0x0000912404d87981 */ /* 0x000e24000c1e1100 */
[----:B0-----:R-:W-:-:S05]  /*8480*/  PRMT R3, R216, 0x8880, RZ ;  /* 0x00008880d8037816 */ /* 0x001fca00000000ff */
[----:B------:R-:W-:-:S07]  /*8490*/  IMAD R224, R3, R22, RZ ;  /* 0x0000001603e07224 */ /* 0x000fce00078e02ff */
.L_x_374:
[----:B------:R-:W-:Y:S05]  /*84a0*/  BSYNC B1 ;  /* 0x0000000000017941 */ /* 0x000fea0003800000 */
.L_x_373:
        /* <DEDUP_REMOVED lines=12> */
.L_x_376:
[----:B------:R-:W-:Y:S05]  /*8570*/  BSYNC B1 ;  /* 0x0000000000017941 */ /* 0x000fea0003800000 */
.L_x_375:
[----:B0-----:R-:W-:Y:S01]  /*8580*/  @!P4 IMAD R3, R98, R23, R224 ;  /* 0x000000176203c224 */ /* 0x001fe200078e02e0 */
[----:B------:R-:W-:Y:S04]  /*8590*/  BSSY B1, `(.L_x_377) ;  /* 0x0000006000017945 */ /* 0x000fe80003800000 */
[----:B------:R0:W-:Y:S01]  /*85a0*/  @!P4 STG.E.U8 desc[UR36][R14.64+0x90], R3 ;  /* 0x000090030e00c986 */ /* 0x0001e2000c101124 */
[----:B------:R-:W-:Y:S05]  /*85b0*/  @P3 BRA `(.L_x_378) ;  /* 0x00000000000c3947 */ /* 0x000fea0003800000 */
[----:B------:R-:W0:Y:S02]  /*85c0*/  LDG.E.U8 R216, desc[UR36][R8.64+0x91] ;  /* 0x0000912408d87981 */ /* 0x000e24000c1e1100 */
[----:B0-----:R-:W-:-:S05]  /*85d0*/  PRMT R3, R216, 0x8880, RZ ;  /* 0x00008880d8037816 */ /* 0x001fca00000000ff */
[----:B------:R-:W-:-:S07]  /*85e0*/  IMAD R224, R3, R22, RZ ;  /* 0x0000001603e07224 */ /* 0x000fce00078e02ff */
.L_x_378:
[----:B------:R-:W-:Y:S05]  /*85f0*/  BSYNC B1 ;  /* 0x0000000000017941 */ /* 0x000fea0003800000 */
.L_x_377:
[----:B------:R-:W-:Y:S01]  /*8600*/  @!P3 IMAD R99, R99, R23, R224 ;  /* 0x000000176363b224 */ /* 0x000fe200078e02e0 */
[----:B------:R-:W-:Y:S04]  /*8610*/  BSSY B1, `(.L_x_379) ;  /* 0x0000006000017945 */ /* 0x000fe80003800000 */
[----:B------:R0:W-:Y:S01]  /*8620*/  @!P3 STG.E.U8 desc[UR36][R14.64+0x91], R99 ;  /* 0x000091630e00b986 */ /* 0x0001e2000c101124 */
[----:B------:R-:W-:Y:S05]  /*8630*/  @P5 BRA `(.L_x_380) ;  /* 0x00000000000c5947 */ /* 0x000fea0003800000 */
[----:B------:R-:W0:Y:S02]  /*8640*/  LDG.E.U8 R216, desc[UR36][R4.64+0x98] ;  /* 0x0000982404d87981 */ /* 0x000e24000c1e1100 */
[----:B0-----:R-:W-:-:S05]  /*8650*/  PRMT R3, R216, 0x8880, RZ ;  /* 0x00008880d8037816 */ /* 0x001fca00000000ff */
[----:B------:R-:W-:-:S07]  /*8660*/  IMAD R224, R3, R22, RZ ;  /* 0x0000001603e07224 */ /* 0x000fce00078e02ff */
.L_x_380:
[----:B------:R-:W-:Y:S05]  /*8670*/  BSYNC B1 ;  /* 0x0000000000017941 */ /* 0x000fea0003800000 */
.L_x_379:
[----:B0-----:R-:W-:Y:S01]  /*8680*/  @!P5 IMAD R3, R100, R23, R224 ;  /* 0x000000176403d224 */ /* 0x001fe200078e02e0 */
[----:B------:R-:W-:Y:S04]  /*8690*/  BSSY B1, `(.L_x_381) ;  /* 0x0000006000017945 */ /* 0x000fe80003800000 */
[----:B------:R0:W-:Y:S01]  /*86a0*/  @!P5 STG.E.U8 desc[UR36][R218.64+0x98], R3 ;  /* 0x00009803da00d986 */ /* 0x0001e2000c101124 */
[----:B------:R-:W-:Y:S05]  /*86b0*/  @P6 BRA `(.L_x_382) ;  /* 0x00000000000c6947 */ /* 0x000fea0003800000 */
[----:B------:R-:W0:Y:S02]  /*86c0*/  LDG.E.U8 R216, desc[UR36][R4.64+0x99] ;  /* 0x0000992404d87981 */ /* 0x000e24000c1e1100 */
[----:B0-----:R-:W-:-:S05]  /*86d0*/  PRMT R3, R216, 0x8880, RZ ;  /* 0x00008880d8037816 */ /* 0x001fca00000000ff */
[----:B------:R-:W-:-:S07]  /*86e0*/  IMAD R224, R3, R22, RZ ;  /* 0x0000001603e07224 */ /* 0x000fce00078e02ff */
.L_x_382:
[----:B------:R-:W-:Y:S05]  /*86f0*/  BSYNC B1 ;  /* 0x0000000000017941 */ /* 0x000fea0003800000 */
.L_x_381:
[----:B------:R-:W-:Y:S01]  /*8700*/  @!P6 IMAD R101, R101, R23, R224 ;  /* 0x000000176565e224 */ /* 0x000fe200078e02e0 */
[----:B------:R-:W-:Y:S04]  /*8710*/  BSSY B1, `(.L_x_383) ;  /* 0x0000006000017945 */ /* 0x000fe80003800000 */
[----:B------:R0:W-:Y:S01]  /*8720*/  @!P6 STG.E.U8 desc[UR36][R218.64+0x99], R101 ;  /* 0x00009965da00e986 */ /* 0x0001e2000c101124 */
[----:B------:R-:W-:Y:S05]  /*8730*/  @P2 BRA `(.L_x_384) ;  /* 0x00000000000c2947 */ /* 0x000fea0003800000 */
[----:B------:R-:W0:Y:S02]  /*8740*/  LDG.E.U8 R216, desc[UR36][R8.64+0x98] ;  /* 0x0000982408d87981 */ /* 0x000e24000c1e1100 */
[----:B0-----:R-:W-:-:S05]  /*8750*/  PRMT R3, R216, 0x8880, RZ ;  /* 0x00008880d8037816 */ /* 0x001fca00000000ff */
[----:B------:R-:W-:-:S07]  /*8760*/  IMAD R224, R3, R22, RZ ;  /* 0x0000001603e07224 */ /* 0x000fce00078e02ff */
.L_x_384:
[----:B------:R-:W-:Y:S05]  /*8770*/  BSYNC B1 ;  /* 0x0000000000017941 */ /* 0x000fea0003800000 */
.L_x_383:
        /* <DEDUP_REMOVED lines=12> */
.L_x_386:
[----:B------:R-:W-:Y:S05]  /*8840*/  BSYNC B1 ;  /* 0x0000000000017941 */ /* 0x000fea0003800000 */
.L_x_385:
[----:B------:R-:W-:Y:S01]  /*8850*/  @!P4 IMAD R103, R103, R23, R224 ;  /* 0x000000176767c224 */ /* 0x000fe200078e02e0 */
[----:B------:R-:W-:Y:S04]  /*8860*/  BSSY B1, `(.L_x_387) ;  /* 0x0000006000017945 */ /* 0x000fe80003800000 */
[----:B------:R0:W-:Y:S01]  /*8870*/  @!P4 STG.E.U8 desc[UR36][R14.64+0x99], R103 ;  /* 0x000099670e00c986 */ /* 0x0001e2000c101124 */
[----:B------:R-:W-:Y:S05]  /*8880*/  @P3 BRA `(.L_x_388) ;  /* 0x00000000000c3947 */ /* 0x000fea0003800000 */
[----:B------:R-:W0:Y:S02]  /*8890*/  LDG.E.U8 R216, desc[UR36][R4.64+0xa0] ;  /* 0x0000a02404d87981 */ /* 0x000e24000c1e1100 */
[----:B0-----:R-:W-:-:S05]  /*88a0*/  PRMT R3, R216, 0x8880, RZ ;  /* 0x00008880d8037816 */ /* 0x001fca00000000ff */
[----:B------:R-:W-:-:S07]  /*88b0*/  IMAD R224, R3, R22, RZ ;  /* 0x0000001603e07224 */ /* 0x000fce00078e02ff */
.L_x_388:
[----:B------:R-:W-:Y:S05]  /*88c0*/  BSYNC B1 ;  /* 0x0000000000017941 */ /* 0x000fea0003800000 */
.L_x_387:
[----:B0-----:R-:W-:Y:S01]  /*88d0*/  @!P3 IMAD R3, R104, R23, R224 ;  /* 0x000000176803b224 */ /* 0x001fe200078e02e0 */
[----:B------:R-:W-:Y:S04]  /*88e0*/  BSSY B1, `(.L_x_389) ;  /* 0x0000006000017945 */ /* 0x000fe80003800000 */
[----:B------:R0:W-:Y:S01]  /*88f0*/  @!P3 STG.E.U8 desc[UR36][R218.64+0xa0], R3 ;  /* 0x0000a003da00b986 */ /* 0x0001e2000c101124 */
[----:B------:R-:W-:Y:S05]  /*8900*/  @P5 BRA `(.L_x_390) ;  /* 0x00000000000c5947 */ /* 0x000fea0003800000 */
[----:B------:R-:W0:Y:S02]  /*8910*/  LDG.E.U8 R216, desc[UR36][R4.64+0xa1] ;  /* 0x0000a12404d87981 */ /* 0x000e24000c1e1100 */
[----:B0-----:R-:W-:-:S05]  /*8920*/  PRMT R3, R216, 0x8880, RZ ;  /* 0x00008880d8037816 */ /* 0x001fca00000000ff */
[----:B------:R-:W-:-:S07]  /*8930*/  IMAD R224, R3, R22, RZ ;  /* 0x0000001603e07224 */ /* 0x000fce00078e02ff */
.L_x_390:
[----:B------:R-:W-:Y:S05]  /*8940*/  BSYNC B1 ;  /* 0x0000000000017941 */ /* 0x000fea0003800000 */
.L_x_389:
[----:B------:R-:W-:Y:S01]  /*8950*/  @!P5 IMAD R105, R105, R23, R224 ;  /* 0x000000176969d224 */ /* 0x000fe200078e02e0 */
[----:B------:R-:W-:Y:S04]  /*8960*/  BSSY B1, `(.L_x_391) ;  /* 0x0000006000017945 */ /* 0x000fe80003800000 */
[----:B------:R0:W-:Y:S01]  /*8970*/  @!P5 STG.E.U8 desc[UR36][R218.64+0xa1], R105 ;  /* 0x0000a169da00d986 */ /* 0x0001e2000c101124 */
[----:B------:R-:W-:Y:S05]  /*8980*/  @P6 BRA `(.L_x_392) ;  /* 0x00000000000c6947 */ /* 0x000fea0003800000 */
[----:B------:R-:W0:Y:S02]  /*8990*/  LDG.E.U8 R216, desc[UR36][R8.64+0xa0] ;  /* 0x0000a02408d87981 */ /* 0x000e24000c1e1100 */
[----:B0-----:R-:W-:-:S05]  /*89a0*/  PRMT R3, R216, 0x8880, RZ ;  /* 0x00008880d8037816 */ /* 0x001fca00000000ff */
[----:B------:R-:W-:-:S07]  /*89b0*/  IMAD R224, R3, R22, RZ ;  /* 0x0000001603e07224 */ /* 0x000fce00078e02ff */
.L_x_392:
[----:B------:R-:W-:Y:S05]  /*89c0*/  BSYNC B1 ;  /* 0x0000000000017941 */ /* 0x000fea0003800000 */
.L_x_391:
[----:B0-----:R-:W-:Y:S01]  /*89d0*/  @!P6 IMAD R3, R106, R23, R224 ;  /* 0x000000176a03e224 */ /* 0x001fe200078e02e0 */
[----:B------:R-:W-:Y:S04]  /*89e0*/  BSSY B1, `(.L_x_393) ;  /* 0x0000006000017945 */ /* 0x000fe80003800000 */
[----:B------:R0:W-:Y:S01]  /*89f0*/  @!P6 STG.E.U8 desc[UR36][R14.64+0xa0], R3 ;  /* 0x0000a0030e00e986 */ /* 0x0001e2000c101124 */
[----:B------:R-:W-:Y:S05]  /*8a00*/  @P2 BRA `(.L_x_394) ;  /* 0x00000000000c2947 */ /* 0x000fea0003800000 */
[----:B------:R-:W0:Y:S02]  /*8a10*/  LDG.E.U8 R216, desc[UR36][R8.64+0xa1] ;  /* 0x0000a12408d87981 */ /* 0x000e24000c1e1100 */
[----:B0-----:R-:W-:-:S05]  /*8a20*/  PRMT R3, R216, 0x8880, RZ ;  /* 0x00008880d8037816 */ /* 0x001fca00000000ff */
[----:B------:R-:W-:-:S07]  /*8a30*/  IMAD R224, R3, R22, RZ ;  /* 0x0000001603e07224 */ /* 0x000fce00078e02ff */
.L_x_394:
[----:B------:R-:W-:Y:S05]  /*8a40*/  BSYNC B1 ;  /* 0x0000000000017941 */ /* 0x000fea0003800000 */
.L_x_393:
        /* <DEDUP_REMOVED lines=12> */
.L_x_396:
[----:B------:R-:W-:Y:S05]  /*8b10*/  BSYNC B1 ;  /* 0x0000000000017941 */ /* 0x000fea0003800000 */
.L_x_395:
[----:B0-----:R-:W-:Y:S01]  /*8b20*/  @!P5 IMAD R3, R108, R23, R224 ;  /* 0x000000176c03d224 */ /* 0x001fe200078e02e0 */
[----:B------:R-:W-:Y:S04]  /*8b30*/  BSSY B1, `(.L_x_397) ;  /* 0x0000006000017945 */ /* 0x000fe80003800000 */
[----:B------:R0:W-:Y:S01]  /*8b40*/  @!P5 STG.E.U8 desc[UR36][R218.64+0xa8], R3 ;  /* 0x0000a803da00d986 */ /* 0x0001e2000c101124 */
[----:B------:R-:W-:Y:S05]  /*8b50*/  @P3 BRA `(.L_x_398) ;  /* 0x00000000000c3947 */ /* 0x000fea0003800000 */
[----:B------:R-:W0:Y:S02]  /*8b60*/  LDG.E.U8 R216, desc[UR36][R4.64+0xa9] ;  /* 0x0000a92404d87981 */ /* 0x000e24000c1e1100 */
[----:B0-----:R-:W-:-:S05]  /*8b70*/  PRMT R3, R216, 0x8880, RZ ;  /* 0x00008880d8037816 */ /* 0x001fca00000000ff */
[----:B------:R-:W-:-:S07]  /*8b80*/  IMAD R224, R3, R22, RZ ;  /* 0x0000001603e07224 */ /* 0x000fce00078e02ff */
.L_x_398:
[----:B------:R-:W-:Y:S05]  /*8b90*/  BSYNC B1 ;  /* 0x0000000000017941 */ /* 0x000fea0003800000 */
.L_x_397:
[----:B------:R-:W-:Y:S01]  /*8ba0*/  @!P3 IMAD R109, R109, R23, R224 ;  /* 0x000000176d6db224 */ /* 0x000fe200078e02e0 */
[----:B------:R-:W-:Y:S04]  /*8bb0*/  BSSY B1, `(.L_x_399) ;  /* 0x0000006000017945 */ /* 0x000fe80003800000 */
[----:B------:R0:W-:Y:S01]  /*8bc0*/  @!P3 STG.E.U8 desc[UR36][R218.64+0xa9], R109 ;  /* 0x0000a96dda00b986 */ /* 0x0001e2000c101124 */
[----:B------:R-:W-:Y:S05]  /*8bd0*/  @P2 BRA `(.L_x_400) ;  /* 0x00000000000c2947 */ /* 0x000fea0003800000 */
[----:B------:R-:W0:Y:S02]  /*8be0*/  LDG.E.U8 R216, desc[UR36][R8.64+0xa8] ;  /* 0x0000a82408d87981 */ /* 0x000e24000c1e1100 */
[----:B0-----:R-:W-:-:S05]  /*8bf0*/  PRMT R3, R216, 0x8880, RZ ;  /* 0x00008880d8037816 */ /* 0x001fca00000000ff */
[----:B------:R-:W-:-:S07]  /*8c00*/  IMAD R224, R3, R22, RZ ;  /* 0x0000001603e07224 */ /* 0x000fce00078e02ff */
.L_x_400:
[----:B------:R-:W-:Y:S05]  /*8c10*/  BSYNC B1 ;  /* 0x0000000000017941 */ /* 0x000fea0003800000 */
.L_x_399:
[----:B0-----:R-:W-:Y:S01]  /*8c20*/  @!P2 IMAD R3, R110, R23, R224 ;  /* 0x000000176e03a224 */ /* 0x001fe200078e02e0 */
[----:B------:R-:W-:Y:S04]  /*8c30*/  BSSY B1, `(.L_x_401) ;  /* 0x0000006000017945 */ /* 0x000fe80003800000 */
[----:B------:R0:W-:Y:S01]  /*8c40*/  @!P2 STG.E.U8 desc[UR36][R14.64+0xa8], R3 ;  /* 0x0000a8030e00a986 */ /* 0x0001e2000c101124 */
[----:B------:R-:W-:Y:S05]  /*8c50*/  @P6 BRA `(.L_x_402) ;  /* 0x00000000000c6947 */ /* 0x000fea0003800000 */
[----:B------:R-:W0:Y:S02]  /*8c60*/  LDG.E.U8 R216, desc[UR36][R8.64+0xa9] ;  /* 0x0000a92408d87981 */ /* 0x000e24000c1e1100 */
[----:B0-----:R-:W-:-:S05]  /*8c70*/  PRMT R3, R216, 0x8880, RZ ;  /* 0x00008880d8037816 */ /* 0x001fca00000000ff */
[----:B------:R-:W-:-:S07]  /*8c80*/  IMAD R224, R3, R22, RZ ;  /* 0x0000001603e07224 */ /* 0x000fce00078e02ff */
.L_x_402:
[----:B------:R-:W-:Y:S05]  /*8c90*/  BSYNC B1 ;  /* 0x0000000000017941 */ /* 0x000fea0003800000 */
.L_x_401:
[----:B------:R-:W-:Y:S01]  /*8ca0*/  @!P6 IMAD R111, R111, R23, R224 ;  /* 0x000000176f6fe224 */ /* 0x000fe200078e02e0 */
[----:B------:R-:W-:Y:S04]  /*8cb0*/  BSSY B1, `(.L_x_403) ;  /* 0x0000006000017945 */ /* 0x000fe80003800000 */
[----:B------:R0:W-:Y:S01]  /*8cc0*/  @!P6 STG.E.U8 desc[UR36][R14.64+0xa9], R111 ;  /* 0x0000a96f0e00e986 */ /* 0x0001e2000c101124 */
[----:B------:R-:W-:Y:S05]  /*8cd0*/  @P4 BRA `(.L_x_404) ;  /* 0x00000000000c4947 */ /* 0x000fea0003800000 */
[----:B------:R-:W0:Y:S02]  /*8ce0*/  LDG.E.U8 R216, desc[UR36][R4.64+0xb0] ;  /* 0x0000b02404d87981 */ /* 0x000e24000c1e1100 */
[----:B0-----:R-:W-:-:S05]  /*8cf0*/  PRMT R3, R216, 0x8880, RZ ;  /* 0x00008880d8037816 */ /* 0x001fca00000000ff */
[----:B------:R-:W-:-:S07]  /*8d00*/  IMAD R224, R3, R22, RZ ;  /* 0x0000001603e07224 */ /* 0x000fce00078e02ff */
.L_x_404:
[----:B------:R-:W-:Y:S05]  /*8d10*/  BSYNC B1 ;  /* 0x0000000000017941 */ /* 0x000fea0003800000 */
.L_x_403:
[----:B------:R-:W-:Y:S01]  /*8d20*/  ISETP.LT.OR P3, PT, R0, 0xb2, !P1 ;  /* 0x000000b20000780c */ /* 0x000fe20004f61670 */
[----:B0-----:R-:W-:Y:S01]  /*8d30*/  @!P4 IMAD R3, R112, R23, R224 ;  /* 0x000000177003c224 */ /* 0x001fe200078e02e0 */
[----:B------:R-:W-:Y:S01]  /*8d40*/  BSSY B1, `(.L_x_405) ;  /* 0x000000b000017945 */ /* 0x000fe20003800000 */
[C---:B------:R-:W-:Y:S02]  /*8d50*/  ISETP.LT.OR P2, PT, R0.reuse, 0xb1, !P0 ;  /* 0x000000b10000780c */ /* 0x040fe40004741670 */
[C---:B------:R-:W-:Y:S01]  /*8d60*/  ISETP.LT.OR P5, PT, R0.reuse, 0xb2, !P0 ;  /* 0x000000b20000780c */ /* 0x040fe200047a1670 */
[----:B------:R0:W-:Y:S01]  /*8d70*/  @!P4 STG.E.U8 desc[UR36][R218.64+0xb0], R3 ;  /* 0x0000b003da00c986 */ /* 0x0001e2000c101124 */
[C---:B------:R-:W-:Y:S02]  /*8d80*/  ISETP.LT.OR P4, PT, R0.reuse, 0xb9, !P1 ;  /* 0x000000b90000780c */ /* 0x040fe40004f81670 */
[C---:B------:R-:W-:Y:S02]  /*8d90*/  ISETP.LT.OR P1, PT, R0.reuse, 0xba, !P1 ;  /* 0x000000ba0000780c */ /* 0x040fe40004f21670 */
[----:B------:R-:W-:-:S02]  /*8da0*/  ISETP.LT.OR P6, PT, R0, 0xb9, !P0 ;  /* 0x000000b90000780c */ /* 0x000fc400047c1670 */
[----:B------:R-:W-:Y:S11]  /*8db0*/  @P3 BRA `(.L_x_406) ;  /* 0x00000000000c3947 */ /* 0x000ff60003800000 */
[----:B------:R-:W0:Y:S02]  /*8dc0*/  LDG.E.U8 R216, desc[UR36][R4.64+0xb1] ;  /* 0x0000b12404d87981 */ /* 0x000e24000c1e1100 */
[----:B0-----:R-:W-:-:S05]  /*8dd0*/  PRMT R3, R216, 0x8880, RZ ;  /* 0x00008880d8037816 */ /* 0x001fca00000000ff */
[----:B------:R-:W-:-:S07]  /*8de0*/  IMAD R224, R3, R22, RZ ;  /* 0x0000001603e07224 */ /* 0x000fce00078e02ff */
.L_x_406:
[----:B------:R-:W-:Y:S05]  /*8df0*/  BSYNC B1 ;  /* 0x0000000000017941 */ /* 0x000fea0003800000 */
.L_x_405:
[----:B------:R-:W-:Y:S01]  /*8e00*/  @!P3 IMAD R113, R113, R23, R224 ;  /* 0x000000177171b224 */ /* 0x000fe200078e02e0 */
[----:B------:R-:W-:Y:S04]  /*8e10*/  BSSY B1, `(.L_x_407) ;  /* 0x0000006000017945 */ /* 0x000fe80003800000 */
[----:B------:R0:W-:Y:S01]  /*8e20*/  @!P3 STG.E.U8 desc[UR36][R218.64+0xb1], R113 ;  /* 0x0000b171da00b986 */ /* 0x0001e2000c101124 */
[----:B------:R-:W-:Y:S05]  /*8e30*/  @P2 BRA `(.L_x_408) ;  /* 0x00000000000c2947 */ /* 0x000fea0003800000 */
[----:B------:R-:W0:Y:S02]  /*8e40*/  LDG.E.U8 R216, desc[UR36][R8.64+0xb0] ;  /* 0x0000b02408d87981 */ /* 0x000e24000c1e1100 */
[----:B0-----:R-:W-:-:S05]  /*8e50*/  PRMT R3, R216, 0x8880, RZ ;  /* 0x00008880d8037816 */ /* 0x001fca00000000ff */
[----:B------:R-:W-:-:S07]  /*8e60*/  IMAD R224, R3, R22, RZ ;  /* 0x0000001603e07224 */ /* 0x000fce00078e02ff */
.L_x_408:
[----:B------:R-:W-:Y:S05]  /*8e70*/  BSYNC B1 ;  /* 0x0000000000017941 */ /* 0x000fea0003800000 */
.L_x_407:
[----:B0-----:R-:W-:Y:S01]  /*8e80*/  @!P2 IMAD R3, R114, R23, R224 ;  /* 0x000000177203a224 */ /* 0x001fe200078e02e0 */
[----:B------:R-:W-:Y:S04]  /*8e90*/  BSSY B1, `(.L_x_409) ;  /* 0x0000006000017945 */ /* 0x000fe80003800000 */
[----:B------:R0:W-:Y:S01]  /*8ea0*/  @!P2 STG.E.U8 desc[UR36][R14.64+0xb0], R3 ;  /* 0x0000b0030e00a986 */ /* 0x0001e2000c101124 */
[----:B------:R-:W-:Y:S05]  /*8eb0*/  @P5 BRA `(.L_x_410) ;  /* 0x00000000000c5947 */ /* 0x000fea0003800000 */
[----:B------:R-:W0:Y:S02]  /*8ec0*/  LDG.E.U8 R216, desc[UR36][R8.64+0xb1] ;  /* 0x0000b12408d87981 */ /* 0x000e24000c1e1100 */
[----:B0-----:R-:W-:-:S05]  /*8ed0*/  PRMT R3, R216, 0x8880, RZ ;  /* 0x00008880d8037816 */ /* 0x001fca00000000ff */
[----:B------:R-:W-:-:S07]  /*8ee0*/  IMAD R224, R3, R22, RZ ;  /* 0x0000001603e07224 */ /* 0x000fce00078e02ff */
.L_x_410:
[----:B------:R-:W-:Y:S05]  /*8ef0*/  BSYNC B1 ;  /* 0x0000000000017941 */ /* 0x000fea0003800000 */
.L_x_409:
[----:B------:R-:W-:Y:S01]  /*8f00*/  @!P5 IMAD R115, R115, R23, R224 ;  /* 0x000000177373d224 */ /* 0x000fe200078e02e0 */
[----:B------:R-:W-:Y:S04]  /*8f10*/  BSSY B1, `(.L_x_411) ;  /* 0x0000006000017945 */ /* 0x000fe80003800000 */
[----:B------:R0:W-:Y:S01]  /*8f20*/  @!P5 STG.E.U8 desc[UR36][R14.64+0xb1], R115 ;  /* 0x0000b1730e00d986 */ /* 0x0001e2000c101124 */
[----:B------:R-:W-:Y:S05]  /*8f30*/  @P4 BRA `(.L_x_412) ;  /* 0x00000000000c4947 */ /* 0x000fea0003800000 */
[----:B------:R-:W0:Y:S02]  /*8f40*/  LDG.E.U8 R216, desc[UR36][R4.64+0xb8] ;  /* 0x0000b82404d87981 */ /* 0x000e24000c1e1100 */
[----:B0-----:R-:W-:-:S05]  /*8f50*/  PRMT R3, R216, 0x8880, RZ ;  /* 0x00008880d8037816 */ /* 0x001fca00000000ff */
[----:B------:R-:W-:-:S07]  /*8f60*/  IMAD R224, R3, R22, RZ ;  /* 0x0000001603e07224 */ /* 0x000fce00078e02ff */
.L_x_412:
[----:B------:R-:W-:Y:S05]  /*8f70*/  BSYNC B1 ;  /* 0x0000000000017941 */ /* 0x000fea0003800000 */
.L_x_411:
[----:B0-----:R-:W-:Y:S01]  /*8f80*/  @!P4 IMAD R3, R116, R23, R224 ;  /* 0x000000177403c224 */ /* 0x001fe200078e02e0 */
[----:B------:R-:W-:Y:S04]  /*8f90*/  BSSY B1, `(.L_x_413) ;  /* 0x0000006000017945 */ /* 0x000fe80003800000 */
[----:B------:R0:W-:Y:S01]  /*8fa0*/  @!P4 STG.E.U8 desc[UR36][R218.64+0xb8], R3 ;  /* 0x0000b803da00c986 */ /* 0x0001e2000c101124 */
[----:B------:R-:W-:Y:S05]  /*8fb0*/  @P1 BRA `(.L_x_414) ;  /* 0x00000000000c1947 */ /* 0x000fea0003800000 */
[----:B------:R-:W0:Y:S02]  /*8fc0*/  LDG.E.U8 R216, desc[UR36][R4.64+0xb9] ;  /* 0x0000b92404d87981 */ /* 0x000e24000c1e1100 */
[----:B0-----:R-:W-:-:S05]  /*8fd0*/  PRMT R3, R216, 0x8880, RZ ;  /* 0x00008880d8037816 */ /* 0x001fca00000000ff */
[----:B------:R-:W-:-:S07]  /*8fe0*/  IMAD R224, R3, R22, RZ ;  /* 0x0000001603e07224 */ /* 0x000fce00078e02ff */
.L_x_414:
[----:B------:R-:W-:Y:S05]  /*8ff0*/  BSYNC B1 ;  /* 0x0000000000017941 */ /* 0x000fea0003800000 */
.L_x_413:
[----:B------:R-:W-:Y:S01]  /*9000*/  @!P1 IMAD R117, R117, R23, R224 ;  /* 0x0000001775759224 */ /* 0x000fe200078e02e0 */
[----:B------:R-:W-:Y:S04]  /*9010*/  BSSY B1, `(.L_x_415) ;  /* 0x0000006000017945 */ /* 0x000fe80003800000 */
[----:B------:R0:W-:Y:S01]  /*9020*/  @!P1 STG.E.U8 desc[UR36][R218.64+0xb9], R117 ;  /* 0x0000b975da009986 */ /* 0x0001e2000c101124 */
[----:B------:R-:W-:Y:S05]  /*9030*/  @P6 BRA `(.L_x_416) ;  /* 0x00000000000c6947 */ /* 0x000fea0003800000 */
[----:B------:R-:W0:Y:S02]  /*9040*/  LDG.E.U8 R216, desc[UR36][R8.64+0xb8] ;  /* 0x0000b82408d87981 */ /* 0x000e24000c1e1100 */
[----:B0-----:R-:W-:-:S05]  /*9050*/  PRMT R3, R216, 0x8880, RZ ;  /* 0x00008880d8037816 */ /* 0x001fca00000000ff */
[----:B------:R-:W-:-:S07]  /*9060*/  IMAD R224, R3, R22, RZ ;  /* 0x0000001603e07224 */ /* 0x000fce00078e02ff */
.L_x_416:
[----:B------:R-:W-:Y:S05]  /*9070*/  BSYNC B1 ;  /* 0x0000000000017941 */ /* 0x000fea0003800000 */
.L_x_415:
[----:B0-----:R-:W-:Y:S01]  /*9080*/  @!P6 IMAD R3, R118, R23, R224 ;  /* 0x000000177603e224 */ /* 0x001fe200078e02e0 */
[----:B------:R-:W-:Y:S01]  /*9090*/  ISETP.LT.OR P0, PT, R0, 0xba, !P0 ;  /* 0x000000ba0000780c */ /* 0x000fe20004701670 */
[----:B------:R-:W-:Y:S03]  /*90a0*/  BSSY B1, `(.L_x_417) ;  /* 0x0000006000017945 */ /* 0x000fe60003800000 */
[----:B------:R0:W-:Y:S09]  /*90b0*/  @!P6 STG.E.U8 desc[UR36][R14.64+0xb8], R3 ;  /* 0x0000b8030e00e986 */ /* 0x0001f2000c101124 */
[----:B------:R-:W-:Y:S05]  /*90c0*/  @P0 BRA `(.L_x_418) ;  /* 0x00000000000c0947 */ /* 0x000fea0003800000 */
[----:B------:R-:W0:Y:S02]  /*90d0*/  LDG.E.U8 R216, desc[UR36][R8.64+0xb9] ;  /* 0x0000b92408d87981 */ /* 0x000e24000c1e1100 */
[----:B0-----:R-:W-:-:S05]  /*90e0*/  PRMT R3, R216, 0x8880, RZ ;  /* 0x00008880d8037816 */ /* 0x001fca00000000ff */
[----:B------:R-:W-:-:S07]  /*90f0*/  IMAD R224, R3, R22, RZ ;  /* 0x0000001603e07224 */ /* 0x000fce00078e02ff */
.L_x_418:
[----:B------:R-:W-:Y:S05]  /*9100*/  BSYNC B1 ;  /* 0x0000000000017941 */ /* 0x000fea0003800000 */
.L_x_417:
[----:B------:R-:W-:Y:S01]  /*9110*/  IMAD R119, R119, R23, R224 ;  /* 0x0000001777777224 */ /* 0x000fe200078e02e0 */
[----:B------:R-:W-:Y:S06]  /*9120*/  @P0 BRA `(.L_x_419) ;  /* 0x0000002400180947 */ /* 0x000fec0003800000 */
[----:B------:R0:W-:Y:S01]  /*9130*/  STG.E.U8 desc[UR36][R14.64+0xb9], R119 ;  /* 0x0000b9770e007986 */ /* 0x0001e2000c101124 */
[----:B------:R-:W-:Y:S05]  /*9140*/  BRA `(.L_x_419) ;  /* 0x0000002400107947 */ /* 0x000fea0003800000 */
.L_x_34:
[C---:B------:R-:W-:Y:S02]  /*9150*/  ISETP.GE.AND P0, PT, R3.reuse, 0x1, PT ;  /* 0x000000010300780c */ /* 0x040fe40003f06270 */
[----:B------:R-:W-:Y:S02]  /*9160*/  ISETP.GE.AND P2, PT, R3, 0x9, PT ;  /* 0x000000090300780c */ /* 0x000fe40003f46270 */
[C---:B------:R-:W-:Y:S02]  /*9170*/  ISETP.LT.OR P1, PT, R0.reuse, 0x1, !P0 ;  /* 0x000000010000780c */ /* 0x040fe40004721670 */
[C---:B------:R-:W-:Y:S02]  /*9180*/  ISETP.LT.OR P5, PT, R0.reuse, 0x2, !P0 ;  /* 0x000000020000780c */ /* 0x040fe400047a1670 */
[C---:B------:R-:W-:Y:S02]  /*9190*/  ISETP.LT.OR P3, PT, R0.reuse, 0x1, !P2 ;  /* 0x000000010000780c */ /* 0x040fe40005761670 */
[----:B------:R-:W-:-:S02]  /*91a0*/  ISETP.LT.OR P4, PT, R0, 0x2, !P2 ;  /* 0x000000020000780c */ /* 0x000fc40005781670 */
[----:B------:R-:W-:-:S05]  /*91b0*/  ISETP.LT.OR P6, PT, R0, 0xa, !P0 ;  /* 0x0000000a0000780c */ /* 0x000fca00047c1670 */
[-C--:B------:R-:W-:Y:S02]  /*91c0*/  @!P1 IMAD R5, R120, R23.reuse, RZ ;  /* 0x0000001778059224 */ /* 0x080fe400078e02ff */
[-C--:B------:R-:W-:Y:S02]  /*91d0*/  @!P5 IMAD R121, R121, R23.reuse, RZ ;  /* 0x000000177979d224 */ /* 0x080fe400078e02ff */
[-C--:B------:R-:W-:Y:S01]  /*91e0*/  @!P3 IMAD R7, R122, R23.reuse, RZ ;  /* 0x000000177a07b224 */ /* 0x080fe200078e02ff */
[----:B------:R0:W-:Y:S01]  /*91f0*/  @!P1 STG.E.U8 desc[UR36][R220.64], R5 ;  /* 0x00000005dc009986 */ /* 0x0001e2000c101124 */
[C---:B------:R-:W-:Y:S01]  /*9200*/  ISETP.LT.OR P1, PT, R0.reuse, 0x9, !P0 ;  /* 0x000000090000780c */ /* 0x040fe20004721670 */
[-C--:B------:R-:W-:Y:S02]  /*9210*/  @!P4 IMAD R123, R123, R23.reuse, RZ ;  /* 0x000000177b7bc224 */ /* 0x080fe400078e02ff */
[----:B------:R-:W-:Y:S01]  /*9220*/  @!P5 STG.E.U8 desc[UR36][R220.64+0x1], R121 ;  /* 0x00000179dc00d986 */ /* 0x000fe2000c101124 */
[----:B------:R-:W-:Y:S01]  /*9230*/  ISETP.LT.OR P5, PT, R0, 0x9, !P2 ;  /* 0x000000090000780c */ /* 0x000fe200057a1670 */
[----:B------:R-:W-:-:S02]  /*9240*/  @!P6 IMAD R125, R125, R23, RZ ;  /* 0x000000177d7de224 */ /* 0x000fc400078e02ff */
[----:B------:R1:W-:Y:S01]  /*9250*/  @!P3 STG.E.U8 desc[UR36][R20.64], R7 ;  /* 0x000000071400b986 */ /* 0x0003e2000c101124 */
[----:B------:R-:W-:-:S03]  /*9260*/  ISETP.LT.OR P3, PT, R0, 0xa, !P2 ;  /* 0x0000000a0000780c */ /* 0x000fc60005761670 */
[----:B------:R-:W-:Y:S01]  /*9270*/  @!P4 STG.E.U8 desc[UR36][R20.64+0x1], R123 ;  /* 0x0000017b1400c986 */ /* 0x000fe2000c101124 */
[----:B------:R-:W-:Y:S01]  /*9280*/  ISETP.LT.OR P4, PT, R0, 0x11, !P0 ;  /* 0x000000110000780c */ /* 0x000fe20004781670 */
[-C--:B0-----:R-:W-:Y:S02]  /*9290*/  @!P1 IMAD R5, R124, R23.reuse, RZ ;  /* 0x000000177c059224 */ /* 0x081fe400078e02ff */
[----:B------:R-:W-:Y:S01]  /*92a0*/  @!P6 STG.E.U8 desc[UR36][R220.64+0x9], R125 ;  /* 0x0000097ddc00e986 */ /* 0x000fe2000c101124 */
[----:B------:R-:W-:Y:S01]  /*92b0*/  ISETP.LT.OR P6, PT, R0, 0x11, !P2 ;  /* 0x000000110000780c */ /* 0x000fe200057c1670 */
[-C--:B------:R-:W-:Y:S02]  /*92c0*/  @!P5 IMAD R9, R126, R23.reuse, RZ ;  /* 0x000000177e09d224 */ /* 0x080fe400078e02ff */
[----:B------:R0:W-:Y:S01]  /*92d0*/  @!P1 STG.E.U8 desc[UR36][R220.64+0x8], R5 ;  /* 0x00000805dc009986 */ /* 0x0001e2000c101124 */
[----:B------:R-:W-:Y:S01]  /*92e0*/  ISETP.LT.OR P1, PT, R0, 0x12, !P0 ;  /* 0x000000120000780c */ /* 0x000fe20004721670 */
[----:B------:R-:W-:-:S02]  /*92f0*/  @!P3 IMAD R127, R127, R23, RZ ;  /* 0x000000177f7fb224 */ /* 0x000fc400078e02ff */
[----:B------:R-:W-:Y:S01]  /*9300*/  @!P5 STG.E.U8 desc[UR36][R20.64+0x8], R9 ;  /* 0x000008091400d986 */ /* 0x000fe2000c101124 */
[----:B------:R-:W-:Y:S01]  /*9310*/  ISETP.LT.OR P5, PT, R0, 0x12, !P2 ;  /* 0x000000120000780c */ /* 0x000fe200057a1670 */
[----:B-1----:R-:W-:Y:S02]  /*9320*/  @!P4 IMAD R7, R128, R23, RZ ;  /* 0x000000178007c224 */ /* 0x002fe400078e02ff */
[----:B------:R-:W-:Y:S01]  /*9330*/  @!P3 STG.E.U8 desc[UR36][R20.64+0x9], R127 ;  /* 0x0000097f1400b986 */ /* 0x000fe2000c101124 */
[----:B------:R-:W-:-:S03]  /*9340*/  ISETP.LT.OR P3, PT, R0, 0x19, !P0 ;  /* 0x000000190000780c */ /* 0x000fc60004761670 */
[----:B------:R1:W-:Y:S01]  /*9350*/  @!P4 STG.E.U8 desc[UR36][R220.64+0x10], R7 ;  /* 0x00001007dc00c986 */ /* 0x0003e2000c101124 */
[----:B------:R-:W-:Y:S01]  /*9360*/  ISETP.LT.OR P4, PT, R0, 0x1a, !P0 ;  /* 0x0000001a0000780c */ /* 0x000fe20004781670 */
[-C--:B------:R-:W-:Y:S02]  /*9370*/  @!P1 IMAD R129, R129, R23.reuse, RZ ;  /* 0x0000001781819224 */ /* 0x080fe400078e02ff */
[-C--:B0-----:R-:W-:Y:S02]  /*9380*/  @!P6 IMAD R5, R130, R23.reuse, RZ ;  /* 0x000000178205e224 */ /* 0x081fe400078e02ff */
[----:B------:R-:W-:Y:S01]  /*9390*/  @!P5 IMAD R131, R131, R23, RZ ;  /* 0x000000178383d224 */ /* 0x000fe200078e02ff */
[----:B------:R-:W-:Y:S01]  /*93a0*/  @!P1 STG.E.U8 desc[UR36][R220.64+0x11], R129 ;  /* 0x00001181dc009986 */ /* 0x000fe2000c101124 */
[----:B------:R-:W-:-:S03]  /*93b0*/  ISETP.LT.OR P1, PT, R0, 0x19, !P2 ;  /* 0x000000190000780c */ /* 0x000fc60005721670 */
[----:B------:R0:W-:Y:S01]  /*93c0*/  @!P6 STG.E.U8 desc[UR36][R20.64+0x10], R5 ;  /* 0x000010051400e986 */ /* 0x0001e2000c101124 */
[-C--:B-1----:R-:W-:Y:S01]  /*93d0*/  @!P3 IMAD R7, R132, R23.reuse, RZ ;  /* 0x000000178407b224 */ /* 0x082fe200078e02ff */
[C---:B------:R-:W-:Y:S01]  /*93e0*/  ISETP.LT.OR P6, PT, R0.reuse, 0x1a, !P2 ;  /* 0x0000001a0000780c */ /* 0x040fe200057c1670 */
[----:B------:R-:W-:Y:S01]  /*93f0*/  @!P4 IMAD R133, R133, R23, RZ ;  /* 0x000000178585c224 */ /* 0x000fe200078e02ff */
[----:B------:R-:W-:Y:S01]  /*9400*/  @!P5 STG.E.U8 desc[UR36][R20.64+0x11], R131 ;  /* 0x000011831400d986 */ /* 0x000fe2000c101124 */
[----:B------:R-:W-:-:S03]  /*9410*/  ISETP.LT.OR P5, PT, R0, 0x21, !P0 ;  /* 0x000000210000780c */ /* 0x000fc600047a1670 */
[----:B------:R1:W-:Y:S01]  /*9420*/  @!P3 STG.E.U8 desc[UR36][R220.64+0x18], R7 ;  /* 0x00001807dc00b986 */ /* 0x0003e2000c101124 */
[----:B------:R-:W-:-:S03]  /*9430*/  ISETP.LT.OR P3, PT, R0, 0x22, !P0 ;  /* 0x000000220000780c */ /* 0x000fc60004761670 */
[----:B------:R-:W-:Y:S01]  /*9440*/  @!P4 STG.E.U8 desc[UR36][R220.64+0x19], R133 ;  /* 0x00001985dc00c986 */ /* 0x000fe2000c101124 */
[----:B------:R-:W-:Y:S01]  /*9450*/  ISETP.LT.OR P4, PT, R0, 0x21, !P2 ;  /* 0x000000210000780c */ /* 0x000fe20005781670 */
[-C--:B0-----:R-:W-:Y:S02]  /*9460*/  @!P1 IMAD R5, R134, R23.reuse, RZ ;  /* 0x0000001786059224 */ /* 0x081fe400078e02ff */
[-C--:B------:R-:W-:Y:S02]  /*9470*/  @!P6 IMAD R135, R135, R23.reuse, RZ ;  /* 0x000000178787e224 */ /* 0x080fe400078e02ff */
[-C--:B------:R-:W-:Y:S01]  /*9480*/  @!P5 IMAD R9, R136, R23.reuse, RZ ;  /* 0x000000178809d224 */ /* 0x080fe200078e02ff */
[----:B------:R0:W-:Y:S01]  /*9490*/  @!P1 STG.E.U8 desc[UR36][R20.64+0x18], R5 ;  /* 0x0000180514009986 */ /* 0x0001e2000c101124 */
[C---:B------:R-:W-:Y:S02]  /*94a0*/  ISETP.LT.OR P1, PT, R0.reuse, 0x22, !P2 ;  /* 0x000000220000780c */ /* 0x040fe40005721670 */
[----:B------:R-:W-:Y:S01]  /*94b0*/  @!P3 IMAD R137, R137, R23, RZ ;  /* 0x000000178989b224 */ /* 0x000fe200078e02ff */
[----:B------:R-:W-:Y:S01]  /*94c0*/  @!P6 STG.E.U8 desc[UR36][R20.64+0x19], R135 ;  /* 0x000019871400e986 */ /* 0x000fe2000c101124 */
[----:B------:R-:W-:-:S02]  /*94d0*/  ISETP.LT.OR P6, PT, R0, 0x29, !P0 ;  /* 0x000000290000780c */ /* 0x000fc400047c1670 */
[----:B-1----:R-:W-:Y:S01]  /*94e0*/  @!P4 IMAD R7, R138, R23, RZ ;  /* 0x000000178a07c224 */ /* 0x002fe200078e02ff */
[----:B------:R-:W-:Y:S01]  /*94f0*/  @!P5 STG.E.U8 desc[UR36][R220.64+0x20], R9 ;  /* 0x00002009dc00d986 */ /* 0x000fe2000c101124 */
[----:B------:R-:W-:-:S03]  /*9500*/  ISETP.LT.OR P5, PT, R0, 0x2a, !P0 ;  /* 0x0000002a0000780c */ /* 0x000fc600047a1670 */
[----:B------:R-:W-:Y:S01]  /*9510*/  @!P3 STG.E.U8 desc[UR36][R220.64+0x21], R137 ;  /* 0x00002189dc00b986 */ /* 0x000fe2000c101124 */
[C---:B------:R-:W-:Y:S01]  /*9520*/  ISETP.LT.OR P3, PT, R0.reuse, 0x29, !P2 ;  /* 0x000000290000780c */ /* 0x040fe20005761670 */
[-C--:B------:R-:W-:Y:S02]  /*9530*/  @!P1 IMAD R139, R139, R23.reuse, RZ ;  /* 0x000000178b8b9224 */ /* 0x080fe400078e02ff */
[----:B------:R1:W-:Y:S01]  /*9540*/  @!P4 STG.E.U8 desc[UR36][R20.64+0x20], R7 ;  /* 0x000020071400c986 */ /* 0x0003e2000c101124 */
[----:B------:R-:W-:Y:S01]  /*9550*/  ISETP.LT.OR P4, PT, R0, 0x2a, !P2 ;  /* 0x0000002a0000780c */ /* 0x000fe20005781670 */
[-C--:B0-----:R-:W-:Y:S02]  /*9560*/  @!P6 IMAD R5, R140, R23.reuse, RZ ;  /* 0x000000178c05e224 */ /* 0x081fe400078e02ff */
[----:B------:R-:W-:Y:S01]  /*9570*/  @!P1 STG.E.U8 desc[UR36][R20.64+0x21], R139 ;  /* 0x0000218b14009986 */ /* 0x000fe2000c101124 */
[----:B------:R-:W-:Y:S01]  /*9580*/  ISETP.LT.OR P1, PT, R0, 0x31, !P0 ;  /* 0x000000310000780c */ /* 0x000fe20004721670 */
[----:B------:R-:W-:-:S02]  /*9590*/  @!P5 IMAD R141, R141, R23, RZ ;  /* 0x000000178d8dd224 */ /* 0x000fc400078e02ff */
[----:B------:R0:W-:Y:S01]  /*95a0*/  @!P6 STG.E.U8 desc[UR36][R220.64+0x28], R5 ;  /* 0x00002805dc00e986 */ /* 0x0001e2000c101124 */
[----:B------:R-:W-:Y:S01]  /*95b0*/  ISETP.LT.OR P6, PT, R0, 0x32, !P0 ;  /* 0x000000320000780c */ /* 0x000fe200047c1670 */
[-C--:B-1----:R-:W-:Y:S02]  /*95c0*/  @!P3 IMAD R7, R142, R23.reuse, RZ ;  /* 0x000000178e07b224 */ /* 0x082fe400078e02ff */
[----:B------:R-:W-:Y:S01]  /*95d0*/  @!P5 STG.E.U8 desc[UR36][R220.64+0x29], R141 ;  /* 0x0000298ddc00d986 */ /* 0x000fe2000c101124 */
[C---:B------:R-:W-:Y:S01]  /*95e0*/  ISETP.LT.OR P5, PT, R0.reuse, 0x31, !P2 ;  /* 0x000000310000780c */ /* 0x040fe200057a1670 */
[-C--:B------:R-:W-:Y:S02]  /*95f0*/  @!P4 IMAD R143, R143, R23.reuse, RZ ;  /* 0x000000178f8fc224 */ /* 0x080fe400078e02ff */
[----:B------:R1:W-:Y:S01]  /*9600*/  @!P3 STG.E.U8 desc[UR36][R20.64+0x28], R7 ;  /* 0x000028071400b986 */ /* 0x0003e2000c101124 */
[----:B------:R-:W-:Y:S01]  /*9610*/  ISETP.LT.OR P3, PT, R0, 0x32, !P2 ;  /* 0x000000320000780c */ /* 0x000fe20005761670 */
[----:B0-----:R-:W-:-:S02]  /*9620*/  @!P1 IMAD R5, R144, R23, RZ ;  /* 0x0000001790059224 */ /* 0x001fc400078e02ff */
[----:B------:R-:W-:Y:S01]  /*9630*/  @!P4 STG.E.U8 desc[UR36][R20.64+0x29], R143 ;  /* 0x0000298f1400c986 */ /* 0x000fe2000c101124 */
[C---:B------:R-:W-:Y:S01]  /*9640*/  ISETP.LT.OR P4, PT, R0.reuse, 0x39, !P0 ;  /* 0x000000390000780c */ /* 0x040fe20004781670 */
[-C--:B------:R-:W-:Y:S02]  /*9650*/  @!P6 IMAD R145, R145, R23.reuse, RZ ;  /* 0x000000179191e224 */ /* 0x080fe400078e02ff */
[----:B------:R0:W-:Y:S01]  /*9660*/  @!P1 STG.E.U8 desc[UR36][R220.64+0x30], R5 ;  /* 0x00003005dc009986 */ /* 0x0001e2000c101124 */
[----:B------:R-:W-:Y:S01]  /*9670*/  ISETP.LT.OR P1, PT, R0, 0x3a, !P0 ;  /* 0x0000003a0000780c */ /* 0x000fe20004721670 */
[-C--:B------:R-:W-:Y:S02]  /*9680*/  @!P5 IMAD R9, R146, R23.reuse, RZ ;  /* 0x000000179209d224 */ /* 0x080fe400078e02ff */
[----:B------:R-:W-:Y:S01]  /*9690*/  @!P6 STG.E.U8 desc[UR36][R220.64+0x31], R145 ;  /* 0x00003191dc00e986 */ /* 0x000fe2000c101124 */
[----:B------:R-:W-:Y:S01]  /*96a0*/  ISETP.LT.OR P6, PT, R0, 0x39, !P2 ;  /* 0x000000390000780c */ /* 0x000fe200057c1670 */
[----:B------:R-:W-:-:S02]  /*96b0*/  @!P3 IMAD R147, R147, R23, RZ ;  /* 0x000000179393b224 */ /* 0x000fc400078e02ff */
[----:B------:R-:W-:Y:S01]  /*96c0*/  @!P5 STG.E.U8 desc[UR36][R20.64+0x30], R9 ;  /* 0x000030091400d986 */ /* 0x000fe2000c101124 */
        /* <DEDUP_REMOVED lines=13> */
[-C--:B-1----:R-:W-:Y:S02]  /*97a0*/  @!P3 IMAD R7, R152, R23.reuse, RZ ;  /* 0x000000179807b224 */ /* 0x082fe400078e02ff */
[----:B------:R-:W-:Y:S01]  /*97b0*/  @!P5 STG.E.U8 desc[UR36][R20.64+0x39], R151 ;  /* 0x000039971400d986 */ /* 0x000fe2000c101124 */
[----:B------:R-:W-:Y:S01]  /*97c0*/  ISETP.LT.OR P5, PT, R0, 0x49, !P0 ;  /* 0x000000490000780c */ /* 0x000fe200047a1670 */
[----:B------:R-:W-:-:S02]  /*97d0*/  @!P4 IMAD R153, R153, R23, RZ ;  /* 0x000000179999c224 */ /* 0x000fc400078e02ff */
[----:B------:R1:W-:Y:S01]  /*97e0*/  @!P3 STG.E.U8 desc[UR36][R220.64+0x40], R7 ;  /* 0x00004007dc00b986 */ /* 0x0003e2000c101124 */
[----:B------:R-:W-:Y:S01]  /*97f0*/  ISETP.LT.OR P3, PT, R0, 0x4a, !P0 ;  /* 0x0000004a0000780c */ /* 0x000fe20004761670 */
[-C--:B0-----:R-:W-:Y:S02]  /*9800*/  @!P1 IMAD R5, R154, R23.reuse, RZ ;  /* 0x000000179a059224 */ /* 0x081fe400078e02ff */
[----:B------:R-:W-:Y:S01]  /*9810*/  @!P4 STG.E.U8 desc[UR36][R220.64+0x41], R153 ;  /* 0x00004199dc00c986 */ /* 0x000fe2000c101124 */
[C---:B------:R-:W-:Y:S01]  /*9820*/  ISETP.LT.OR P4, PT, R0.reuse, 0x49, !P2 ;  /* 0x000000490000780c */ /* 0x040fe20005781670 */
[-C--:B------:R-:W-:Y:S02]  /*9830*/  @!P6 IMAD R155, R155, R23.reuse, RZ ;  /* 0x000000179b9be224 */ /* 0x080fe400078e02ff */
[----:B------:R0:W-:Y:S01]  /*9840*/  @!P1 STG.E.U8 desc[UR36][R20.64+0x40], R5 ;  /* 0x0000400514009986 */ /* 0x0001e2000c101124 */
[----:B------:R-:W-:Y:S01]  /*9850*/  ISETP.LT.OR P1, PT, R0, 0x4a, !P2 ;  /* 0x0000004a0000780c */ /* 0x000fe20005721670 */
[----:B------:R-:W-:-:S02]  /*9860*/  @!P5 IMAD R9, R156, R23, RZ ;  /* 0x000000179c09d224 */ /* 0x000fc400078e02ff */
[----:B------:R-:W-:Y:S01]  /*9870*/  @!P6 STG.E.U8 desc[UR36][R20.64+0x41], R155 ;  /* 0x0000419b1400e986 */ /* 0x000fe2000c101124 */
[C---:B------:R-:W-:Y:S01]  /*9880*/  ISETP.LT.OR P6, PT, R0.reuse, 0x51, !P0 ;  /* 0x000000510000780c */ /* 0x040fe200047c1670 */
[-C--:B------:R-:W-:Y:S02]  /*9890*/  @!P3 IMAD R157, R157, R23.reuse, RZ ;  /* 0x000000179d9db224 */ /* 0x080fe400078e02ff */
[----:B------:R-:W-:Y:S01]  /*98a0*/  @!P5 STG.E.U8 desc[UR36][R220.64+0x48], R9 ;  /* 0x00004809dc00d986 */ /* 0x000fe2000c101124 */
        /* <DEDUP_REMOVED lines=13> */
[----:B-1----:R-:W-:-:S02]  /*9980*/  @!P3 IMAD R7, R162, R23, RZ ;  /* 0x00000017a207b224 */ /* 0x002fc400078e02ff */
        /* <DEDUP_REMOVED lines=11> */
[-C--:B------:R-:W-:Y:S02]  /*9a40*/  @!P5 IMAD R9, R166, R23.reuse, RZ ;  /* 0x00000017a609d224 */ /* 0x080fe400078e02ff */
[----:B------:R-:W-:Y:S01]  /*9a50*/  @!P6 STG.E.U8 desc[UR36][R220.64+0x59], R165 ;  /* 0x000059a5dc00e986 */ /* 0x000fe2000c101124 */
[C---:B------:R-:W-:Y:S01]  /*9a60*/  ISETP.LT.OR P6, PT, R0.reuse, 0x61, !P2 ;  /* 0x000000610000780c */ /* 0x040fe200057c1670 */
[-C--:B------:R-:W-:Y:S02]  /*9a70*/  @!P3 IMAD R167, R167, R23.reuse, RZ ;  /* 0x00000017a7a7b224 */ /* 0x080fe400078e02ff */
[----:B------:R-:W-:Y:S01]  /*9a80*/  @!P5 STG.E.U8 desc[UR36][R20.64+0x58], R9 ;  /* 0x000058091400d986 */ /* 0x000fe2000c101124 */
        /* <DEDUP_REMOVED lines=96> */
[C---:B------:R-:W-:Y:S01]  /*a090*/  ISETP.LT.OR P4, PT, R0.reuse, 0xa2, !P2 ;  /* 0x000000a20000780c */ /* 0x040fe20005781670 */
[-C--:B------:R-:W-:Y:S02]  /*a0a0*/  @!P6 IMAD R201, R201, R23.reuse, RZ ;  /* 0x00000017c9c9e224 */ /* 0x080fe400078e02ff */
[----:B------:R-:W-:Y:S01]  /*a0b0*/  @!P1 STG.E.U8 desc[UR36][R20.64+0x99], R199 ;  /* 0x000099c714009986 */ /* 0x000fe2000c101124 */
[----:B------:R-:W-:Y:S01]  /*a0c0*/  ISETP.LT.OR P1, PT, R0, 0xa9, !P0 ;  /* 0x000000a90000780c */ /* 0x000fe20004721670 */
[----:B0-----:R-:W-:-:S02]  /*a0d0*/  @!P5 IMAD R5, R200, R23, RZ ;  /* 0x00000017c805d224 */ /* 0x001fc400078e02ff */
[----:B------:R-:W-:Y:S01]  /*a0e0*/  @!P6 STG.E.U8 desc[UR36][R220.64+0xa1], R201 ;  /* 0x0000a1c9dc00e986 */ /* 0x000fe2000c101124 */
[----:B------:R-:W-:Y:S01]  /*a0f0*/  ISETP.LT.OR P6, PT, R0, 0xa9, !P2 ;  /* 0x000000a90000780c */ /* 0x000fe200057c1670 */
[-C--:B-1----:R-:W-:Y:S02]  /*a100*/  @!P3 IMAD R7, R202, R23.reuse, RZ ;  /* 0x00000017ca07b224 */ /* 0x082fe400078e02ff */
[----:B------:R0:W-:Y:S01]  /*a110*/  @!P5 STG.E.U8 desc[UR36][R220.64+0xa0], R5 ;  /* 0x0000a005dc00d986 */ /* 0x0001e2000c101124 */
[C---:B------:R-:W-:Y:S01]  /*a120*/  ISETP.LT.OR P5, PT, R0.reuse, 0xaa, !P0 ;  /* 0x000000aa0000780c */ /* 0x040fe200047a1670 */
[-C--:B------:R-:W-:Y:S02]  /*a130*/  @!P4 IMAD R203, R203, R23.reuse, RZ ;  /* 0x00000017cbcbc224 */ /* 0x080fe400078e02ff */
[----:B------:R1:W-:Y:S01]  /*a140*/  @!P3 STG.E.U8 desc[UR36][R20.64+0xa0], R7 ;  /* 0x0000a0071400b986 */ /* 0x0003e2000c101124 */
[----:B------:R-:W-:Y:S01]  /*a150*/  ISETP.LT.OR P3, PT, R0, 0xaa, !P2 ;  /* 0x000000aa0000780c */ /* 0x000fe20005761670 */
[----:B------:R-:W-:-:S02]  /*a160*/  @!P1 IMAD R9, R204, R23, RZ ;  /* 0x00000017cc099224 */ /* 0x000fc400078e02ff */
[----:B------:R-:W-:Y:S01]  /*a170*/  @!P4 STG.E.U8 desc[UR36][R20.64+0xa1], R203 ;  /* 0x0000a1cb1400c986 */ /* 0x000fe2000c101124 */
[----:B------:R-:W-:Y:S01]  /*a180*/  ISETP.LT.OR P4, PT, R0, 0xb1, !P0 ;  /* 0x000000b10000780c */ /* 0x000fe20004781670 */
[-C--:B0-----:R-:W-:Y:S02]  /*a190*/  @!P6 IMAD R5, R206, R23.reuse, RZ ;  /* 0x00000017ce05e224 */ /* 0x081fe400078e02ff */
[----:B------:R0:W-:Y:S02]  /*a1a0*/  @!P1 STG.E.U8 desc[UR36][R220.64+0xa8], R9 ;  /* 0x0000a809dc009986 */ /* 0x0001e4000c101124 */
[----:B------:R-:W-:Y:S01]  /*a1b0*/  @!P5 IMAD R205, R205, R23, RZ ;  /* 0x00000017cdcdd224 */ /* 0x000fe200078e02ff */
[----:B------:R-:W-:-:S03]  /*a1c0*/  ISETP.LT.OR P1, PT, R0, 0xb2, !P0 ;  /* 0x000000b20000780c */ /* 0x000fc60004721670 */
[-C--:B------:R-:W-:Y:S01]  /*a1d0*/  @!P3 IMAD R207, R207, R23.reuse, RZ ;  /* 0x00000017cfcfb224 */ /* 0x080fe200078e02ff */
[----:B------:R-:W-:Y:S01]  /*a1e0*/  @!P5 STG.E.U8 desc[UR36][R220.64+0xa9], R205 ;  /* 0x0000a9cddc00d986 */ /* 0x000fe2000c101124 */
[----:B------:R-:W-:Y:S02]  /*a1f0*/  ISETP.LT.OR P5, PT, R0, 0xb1, !P2 ;  /* 0x000000b10000780c */ /* 0x000fe400057a1670 */
[----:B-1----:R-:W-:Y:S01]  /*a200*/  @!P4 IMAD R7, R208, R23, RZ ;  /* 0x00000017d007c224 */ /* 0x002fe200078e02ff */
[----:B------:R1:W-:Y:S01]  /*a210*/  @!P6 STG.E.U8 desc[UR36][R20.64+0xa8], R5 ;  /* 0x0000a8051400e986 */ /* 0x0003e2000c101124 */
[----:B------:R-:W-:-:S03]  /*a220*/  ISETP.LT.OR P6, PT, R0, 0xb2, !P2 ;  /* 0x000000b20000780c */ /* 0x000fc600057c1670 */
[----:B------:R-:W-:Y:S01]  /*a230*/  @!P3 STG.E.U8 desc[UR36][R20.64+0xa9], R207 ;  /* 0x0000a9cf1400b986 */ /* 0x000fe2000c101124 */
[C---:B------:R-:W-:Y:S01]  /*a240*/  ISETP.LT.OR P3, PT, R0.reuse, 0xb9, !P0 ;  /* 0x000000b90000780c */ /* 0x040fe20004761670 */
[-C--:B------:R-:W-:Y:S01]  /*a250*/  @!P1 IMAD R209, R209, R23.reuse, RZ ;  /* 0x00000017d1d19224 */ /* 0x080fe200078e02ff */
[C---:B------:R-:W-:Y:S01]  /*a260*/  ISETP.LT.OR P0, PT, R0.reuse, 0xba, !P0 ;  /* 0x000000ba0000780c */ /* 0x040fe20004701670 */
[----:B------:R2:W-:Y:S01]  /*a270*/  @!P4 STG.E.U8 desc[UR36][R220.64+0xb0], R7 ;  /* 0x0000b007dc00c986 */ /* 0x0005e2000c101124 */
[----:B------:R-:W-:Y:S01]  /*a280*/  ISETP.LT.OR P4, PT, R0, 0xb9, !P2 ;  /* 0x000000b90000780c */ /* 0x000fe20005781670 */
[-C--:B0-----:R-:W-:Y:S01]  /*a290*/  @!P5 IMAD R9, R210, R23.reuse, RZ ;  /* 0x00000017d209d224 */ /* 0x081fe200078e02ff */
[----:B------:R-:W-:Y:S01]  /*a2a0*/  ISETP.LT.OR P2, PT, R0, 0xba, !P2 ;  /* 0x000000ba0000780c */ /* 0x000fe20005741670 */
[----:B------:R-:W-:Y:S01]  /*a2b0*/  @!P1 STG.E.U8 desc[UR36][R220.64+0xb1], R209 ;  /* 0x0000b1d1dc009986 */ /* 0x000fe2000c101124 */
[----:B------:R-:W-:Y:S01]  /*a2c0*/  ISETP.GE.AND P1, PT, R3, 0x81, PT ;  /* 0x000000810300780c */ /* 0x000fe20003f26270 */
[----:B------:R-:W-:-:S02]  /*a2d0*/  @!P6 IMAD R211, R211, R23, RZ ;  /* 0x00000017d3d3e224 */ /* 0x000fc400078e02ff */
[----:B------:R-:W-:Y:S01]  /*a2e0*/  @!P5 STG.E.U8 desc[UR36][R20.64+0xb0], R9 ;  /* 0x0000b0091400d986 */ /* 0x000fe2000c101124 */
[----:B------:R-:W-:Y:S01]  /*a2f0*/  ISETP.LT.OR P5, PT, R0, 0x1, !P1 ;  /* 0x000000010000780c */ /* 0x000fe20004fa1670 */
[-C--:B-1----:R-:W-:Y:S02]  /*a300*/  @!P3 IMAD R5, R212, R23.reuse, RZ ;  /* 0x00000017d405b224 */ /* 0x082fe400078e02ff */
[----:B------:R-:W-:Y:S01]  /*a310*/  @!P6 STG.E.U8 desc[UR36][R20.64+0xb1], R211 ;  /* 0x0000b1d31400e986 */ /* 0x000fe2000c101124 */
[-C--:B------:R-:W-:Y:S01]  /*a320*/  @!P0 IMAD R213, R213, R23.reuse, RZ ;  /* 0x00000017d5d58224 */ /* 0x080fe200078e02ff */
[----:B------:R-:W-:Y:S01]  /*a330*/  ISETP.LT.OR P6, PT, R0, 0x2, !P1 ;  /* 0x000000020000780c */ /* 0x000fe20004fc1670 */
[-C--:B--2---:R-:W-:Y:S01]  /*a340*/  @!P4 IMAD R7, R214, R23.reuse, RZ ;  /* 0x00000017d607c224 */ /* 0x084fe200078e02ff */
[----:B------:R0:W-:Y:S01]  /*a350*/  @!P3 STG.E.U8 desc[UR36][R220.64+0xb8], R5 ;  /* 0x0000b805dc00b986 */ /* 0x0001e2000c101124 */
[----:B------:R-:W-:Y:S01]  /*a360*/  ISETP.GE.AND P3, PT, R3, 0x89, PT ;  /* 0x000000890300780c */ /* 0x000fe20003f66270 */
[----:B------:R-:W-:-:S02]  /*a370*/  @!P2 IMAD R215, R215, R23, RZ ;  /* 0x00000017d7d7a224 */ /* 0x000fc400078e02ff */
[----:B------:R-:W-:Y:S01]  /*a380*/  @!P0 STG.E.U8 desc[UR36][R220.64+0xb9], R213 ;  /* 0x0000b9d5dc008986 */ /* 0x000fe2000c101124 */
[----:B------:R-:W-:Y:S01]  /*a390*/  ISETP.LT.OR P0, PT, R0, 0x1, !P3 ;  /* 0x000000010000780c */ /* 0x000fe20005f01670 */
[-C--:B------:R-:W-:Y:S02]  /*a3a0*/  @!P5 IMAD R3, R24, R23.reuse, RZ ;  /* 0x000000171803d224 */ /* 0x080fe400078e02ff */
[----:B------:R-:W-:Y:S01]  /*a3b0*/  @!P4 STG.E.U8 desc[UR36][R20.64+0xb8], R7 ;  /* 0x0000b8071400c986 */ /* 0x000fe2000c101124 */
[C---:B------:R-:W-:Y:S02]  /*a3c0*/  ISETP.LT.OR P4, PT, R0.reuse, 0x2, !P3 ;  /* 0x000000020000780c */ /* 0x040fe40005f81670 */
[----:B------:R-:W-:Y:S01]  /*a3d0*/  @!P6 IMAD R25, R25, R23, RZ ;  /* 0x000000171919e224 */ /* 0x000fe200078e02ff */
[----:B------:R-:W-:Y:S01]  /*a3e0*/  @!P2 STG.E.U8 desc[UR36][R20.64+0xb9], R215 ;  /* 0x0000b9d71400a986 */ /* 0x000fe2000c101124 */
[----:B------:R-:W-:-:S03]  /*a3f0*/  ISETP.LT.OR P2, PT, R0, 0xa, !P1 ;  /* 0x0000000a0000780c */ /* 0x000fc60004f41670 */
        /* <DEDUP_REMOVED lines=10> */
[----:B------:R-:W-:Y:S01]  /*a4a0*/  ISETP.LT.OR P4, PT, R0, 0x11, !P1 ;  /* 0x000000110000780c */ /* 0x000fe20004f81670 */
[-C--:B-1----:R-:W-:Y:S02]  /*a4b0*/  @!P5 IMAD R3, R28, R23.reuse, RZ ;  /* 0x000000171c03d224 */ /* 0x082fe400078e02ff */
        /* <DEDUP_REMOVED lines=21> */
[----:B------:R-:W-:Y:S02]  /*a610*/  @!P6 STG.E.U8 desc[UR36][R14.64+0x11], R35 ;  /* 0x000011230e00e986 */ /* 0x000fe4000c101124 */
[-C--:B------:R-:W-:Y:S01]  /*a620*/  @!P4 IMAD R37, R37, R23.reuse, RZ ;  /* 0x000000172525c224 */ /* 0x080fe200078e02ff */
[C---:B------:R-:W-:Y:S01]  /*a630*/  ISETP.LT.OR P6, PT, R0.reuse, 0x21, !P1 ;  /* 0x000000210000780c */ /* 0x040fe20004fc1670 */
        /* <DEDUP_REMOVED lines=8> */
[-C--:B------:R-:W-:Y:S01]  /*a6c0*/  @!P6 IMAD R7, R40, R23.reuse, RZ ;  /* 0x000000172807e224 */ /* 0x080fe200078e02ff */
[----:B------:R1:W-:Y:S01]  /*a6d0*/  @!P5 STG.E.U8 desc[UR36][R14.64+0x18], R3 ;  /* 0x000018030e00d986 */ /* 0x0003e2000c101124 */
[C---:B------:R-:W-:Y:S01]  /*a6e0*/  ISETP.LT.OR P5, PT, R0.reuse, 0x29, !P1 ;  /* 0x000000290000780c */ /* 0x040fe20004fa1670 */
[-C--:B------:R-:W-:Y:S02]  /*a6f0*/  @!P0 IMAD R41, R41, R23.reuse, RZ ;  /* 0x0000001729298224 */ /* 0x080fe400078e02ff */
[----:B------:R-:W-:Y:S01]  /*a700*/  @!P6 STG.E.U8 desc[UR36][R218.64+0x20], R7 ;  /* 0x00002007da00e986 */ /* 0x000fe2000c101124 */
        /* <DEDUP_REMOVED lines=14> */
[----:B------:R-:W-:Y:S02]  /*a7f0*/  @!P6 STG.E.U8 desc[UR36][R218.64+0x29], R45 ;  /* 0x0000292dda00e986 */ /* 0x000fe4000c101124 */
[-C--:B------:R-:W-:Y:S01]  /*a800*/  @!P4 IMAD R47, R47, R23.reuse, RZ ;  /* 0x000000172f2fc224 */ /* 0x080fe200078e02ff */
[C---:B------:R-:W-:Y:S01]  /*a810*/  ISETP.LT.OR P6, PT, R0.reuse, 0x31, !P3 ;  /* 0x000000310000780c */ /* 0x040fe20005fc1670 */
[----:B------:R0:W-:Y:S01]  /*a820*/  @!P0 STG.E.U8 desc[UR36][R14.64+0x28], R5 ;  /* 0x000028050e008986 */ /* 0x0001e2000c101124 */
[C---:B------:R-:W-:Y:S01]  /*a830*/  ISETP.LT.OR P0, PT, R0.reuse, 0x32, !P3 ;  /* 0x000000320000780c */ /* 0x040fe20005f01670 */
[-C--:B------:R-:W-:Y:S02]  /*a840*/  @!P2 IMAD R49, R49, R23.reuse, RZ ;  /* 0x000000173131a224 */ /* 0x080fe400078e02ff */
[----:B------:R-:W-:Y:S01]  /*a850*/  @!P4 STG.E.U8 desc[UR36][R14.64+0x29], R47 ;  /* 0x0000292f0e00c986 */ /* 0x000fe2000c101124 */
[----:B------:R-:W-:Y:S01]  /*a860*/  ISETP.LT.OR P4, PT, R0, 0x39, !P1 ;  /* 0x000000390000780c */ /* 0x000fe20004f81670 */
[----:B-1----:R-:W-:-:S02]  /*a870*/  @!P5 IMAD R3, R48, R23, RZ ;  /* 0x000000173003d224 */ /* 0x002fc400078e02ff */
        /* <DEDUP_REMOVED lines=115> */
[----:B------:R-:W-:Y:S01]  /*afb0*/  ISETP.LT.OR P0, PT, R0, 0x89, !P1 ;  /* 0x000000890000780c */ /* 0x000fe20004f01670 */
[-C--:B------:R-:W-:Y:S02]  /*afc0*/  @!P2 IMAD R7, R88, R23.reuse, RZ ;  /* 0x000000175807a224 */ /* 0x080fe400078e02ff */
[----:B------:R-:W-:Y:S01]  /*afd0*/  @!P4 STG.E.U8 desc[UR36][R14.64+0x79], R87 ;  /* 0x000079570e00c986 */ /* 0x000fe2000c101124 */
[----:B------:R-:W-:Y:S01]  /*afe0*/  ISETP.LT.OR P4, PT, R0, 0x82, !P3 ;  /* 0x000000820000780c */ /* 0x000fe20005f81670 */
[----:B-1----:R-:W-:-:S02]  /*aff0*/  @!P5 IMAD R3, R90, R23, RZ ;  /* 0x000000175a03d224 */ /* 0x002fc400078e02ff */
[----:B------:R1:W-:Y:S01]  /*b000*/  @!P2 STG.E.U8 desc[UR36][R218.64+0x80], R7 ;  /* 0x00008007da00a986 */ /* 0x0003e2000c101124 */
[----:B------:R-:W-:-:S03]  /*b010*/  ISETP.LT.OR P2, PT, R0, 0x8a, !P1 ;  /* 0x0000008a0000780c */ /* 0x000fc60004f41670 */
[-C--:B------:R-:W-:Y:S02]  /*b020*/  @!P6 IMAD R89, R89, R23.reuse, RZ ;  /* 0x000000175959e224 */ /* 0x080fe400078e02ff */
[----:B0-----:R-:W-:-:S03]  /*b030*/  @!P0 IMAD R5, R92, R23, RZ ;  /* 0x000000175c058224 */ /* 0x001fc600078e02ff */
[----:B------:R-:W-:Y:S01]  /*b040*/  @!P6 STG.E.U8 desc[UR36][R218.64+0x81], R89 ;  /* 0x00008159da00e986 */ /* 0x000fe2000c101124 */
[C---:B------:R-:W-:Y:S01]  /*b050*/  ISETP.LT.OR P6, PT, R0.reuse, 0x89, !P3 ;  /* 0x000000890000780c */ /* 0x040fe20005fc1670 */
[-C--:B------:R-:W-:Y:S02]  /*b060*/  @!P4 IMAD R91, R91, R23.reuse, RZ ;  /* 0x000000175b5bc224 */ /* 0x080fe400078e02ff */
[----:B------:R0:W-:Y:S01]  /*b070*/  @!P5 STG.E.U8 desc[UR36][R14.64+0x80], R3 ;  /* 0x000080030e00d986 */ /* 0x0001e2000c101124 */
[C---:B------:R-:W-:Y:S01]  /*b080*/  ISETP.LT.OR P5, PT, R0.reuse, 0x8a, !P3 ;  /* 0x0000008a0000780c */ /* 0x040fe20005fa1670 */
[----:B------:R-:W-:Y:S02]  /*b090*/  @!P2 IMAD R93, R93, R23, RZ ;  /* 0x000000175d5da224 */ /* 0x000fe400078e02ff */
[----:B------:R-:W-:Y:S01]  /*b0a0*/  @!P4 STG.E.U8 desc[UR36][R14.64+0x81], R91 ;  /* 0x0000815b0e00c986 */ /* 0x000fe2000c101124 */
[----:B------:R-:W-:-:S03]  /*b0b0*/  ISETP.LT.OR P4, PT, R0, 0x91, !P1 ;  /* 0x000000910000780c */ /* 0x000fc60004f81670 */
        /* <DEDUP_REMOVED lines=14> */
[-C--:B--2---:R-:W-:Y:S02]  /*b1a0*/  @!P2 IMAD R5, R98, R23.reuse, RZ ;  /* 0x000000176205a224 */ /* 0x084fe400078e02ff */
        /* <DEDUP_REMOVED lines=31> */
[----:B------:R-:W-:Y:S01]  /*b3a0*/  ISETP.LT.OR P0, PT, R0, 0xb1, !P1 ;  /* 0x000000b10000780c */ /* 0x000fe20004f01670 */
[-C--:B--2---:R-:W-:Y:S02]  /*b3b0*/  @!P6 IMAD R5, R110, R23.reuse, RZ ;  /* 0x000000176e05e224 */ /* 0x084fe400078e02ff */
[----:B------:R0:W-:Y:S01]  /*b3c0*/  @!P2 STG.E.U8 desc[UR36][R218.64+0xa8], R3 ;  /* 0x0000a803da00a986 */ /* 0x0001e2000c101124 */
[----:B------:R-:W-:Y:S01]  /*b3d0*/  ISETP.LT.OR P2, PT, R0, 0xb2, !P1 ;  /* 0x000000b20000780c */ /* 0x000fe20004f41670 */
[----:B------:R-:W-:-:S04]  /*b3e0*/  @!P5 IMAD R109, R109, R23, RZ ;  /* 0x000000176d6dd224 */ /* 0x000fc800078e02ff */
[-C--:B------:R-:W-:Y:S01]  /*b3f0*/  @!P4 IMAD R111, R111, R23.reuse, RZ ;  /* 0x000000176f6fc224 */ /* 0x080fe200078e02ff */
[----:B------:R-:W-:Y:S01]  /*b400*/  @!P5 STG.E.U8 desc[UR36][R218.64+0xa9], R109 ;  /* 0x0000a96dda00d986 */ /* 0x000fe2000c101124 */
[----:B------:R-:W-:Y:S02]  /*b410*/  ISETP.LT.OR P5, PT, R0, 0xb9, !P3 ;  /* 0x000000b90000780c */ /* 0x000fe40005fa1670 */
[-C--:B-1----:R-:W-:Y:S01]  /*b420*/  @!P0 IMAD R7, R112, R23.reuse, RZ ;  /* 0x0000001770078224 */ /* 0x082fe200078e02ff */
[----:B------:R-:W-:Y:S01]  /*b430*/  @!P6 STG.E.U8 desc[UR36][R14.64+0xa8], R5 ;  /* 0x0000a8050e00e986 */ /* 0x000fe2000c101124 */
[C---:B------:R-:W-:Y:S02]  /*b440*/  ISETP.LT.OR P6, PT, R0.reuse, 0xb2, !P3 ;  /* 0x000000b20000780c */ /* 0x040fe40005fc1670 */
[----:B------:R-:W-:Y:S01]  /*b450*/  @!P2 IMAD R113, R113, R23, RZ ;  /* 0x000000177171a224 */ /* 0x000fe200078e02ff */
[----:B------:R-:W-:Y:S01]  /*b460*/  @!P4 STG.E.U8 desc[UR36][R14.64+0xa9], R111 ;  /* 0x0000a96f0e00c986 */ /* 0x000fe2000c101124 */
[----:B------:R-:W-:-:S02]  /*b470*/  ISETP.LT.OR P4, PT, R0, 0xb1, !P3 ;  /* 0x000000b10000780c */ /* 0x000fc40005f81670 */
[C---:B------:R-:W-:Y:S01]  /*b480*/  ISETP.LT.OR P3, PT, R0.reuse, 0xba, !P3 ;  /* 0x000000ba0000780c */ /* 0x040fe20005f61670 */
[----:B------:R1:W-:Y:S01]  /*b490*/  @!P0 STG.E.U8 desc[UR36][R218.64+0xb0], R7 ;  /* 0x0000b007da008986 */ /* 0x0003e2000c101124 */
[C---:B------:R-:W-:Y:S02]  /*b4a0*/  ISETP.LT.OR P0, PT, R0.reuse, 0xb9, !P1 ;  /* 0x000000b90000780c */ /* 0x040fe40004f01670 */
[----:B------:R-:W-:Y:S01]  /*b4b0*/  ISETP.LT.OR P1, PT, R0, 0xba, !P1 ;  /* 0x000000ba0000780c */ /* 0x000fe20004f21670 */
[----:B------:R2:W-:Y:S02]  /*b4c0*/  @!P2 STG.E.U8 desc[UR36][R218.64+0xb1], R113 ;  /* 0x0000b171da00a986 */ /* 0x0005e4000c101124 */
[----:B------:R-:W-:-:S04]  /*b4d0*/  @!P6 IMAD R115, R115, R23, RZ ;  /* 0x000000177373e224 */ /* 0x000fc800078e02ff */
[-C--:B0-----:R-:W-:Y:S01]  /*b4e0*/  @!P4 IMAD R3, R114, R23.reuse, RZ ;  /* 0x000000177203c224 */ /* 0x081fe200078e02ff */
[----:B------:R2:W-:Y:S01]  /*b4f0*/  @!P6 STG.E.U8 desc[UR36][R14.64+0xb1], R115 ;  /* 0x0000b1730e00e986 */ /* 0x0005e2000c101124 */
[-C--:B-1----:R-:W-:Y:S02]  /*b500*/  @!P5 IMAD R7, R118, R23.reuse, RZ ;  /* 0x000000177607d224 */ /* 0x082fe400078e02ff */
[-C--:B------:R-:W-:Y:S01]  /*b510*/  @!P0 IMAD R5, R116, R23.reuse, RZ ;  /* 0x0000001774058224 */ /* 0x080fe200078e02ff */
[----:B------:R2:W-:Y:S01]  /*b520*/  @!P4 STG.E.U8 desc[UR36][R14.64+0xb0], R3 ;  /* 0x0000b0030e00c986 */ /* 0x0005e2000c101124 */
[-C--:B------:R-:W-:Y:S02]  /*b530*/  @!P1 IMAD R117, R117, R23.reuse, RZ ;  /* 0x0000001775759224 */ /* 0x080fe400078e02ff */
[----:B------:R-:W-:Y:S01]  /*b540*/  @!P3 IMAD R119, R119, R23, RZ ;  /* 0x000000177777b224 */ /* 0x000fe200078e02ff */
[----:B------:R2:W-:Y:S04]  /*b550*/  @!P0 STG.E.U8 desc[UR36][R218.64+0xb8], R5 ;  /* 0x0000b805da008986 */ /* 0x0005e8000c101124 */
[----:B------:R2:W-:Y:S04]  /*b560*/  @!P1 STG.E.U8 desc[UR36][R218.64+0xb9], R117 ;  /* 0x0000b975da009986 */ /* 0x0005e8000c101124 */
[----:B------:R2:W-:Y:S04]  /*b570*/  @!P5 STG.E.U8 desc[UR36][R14.64+0xb8], R7 ;  /* 0x0000b8070e00d986 */ /* 0x0005e8000c101124 */
[----:B------:R2:W-:Y:S02]  /*b580*/  @!P3 STG.E.U8 desc[UR36][R14.64+0xb9], R119 ;  /* 0x0000b9770e00b986 */ /* 0x0005e4000c101124 */
.L_x_419:
[----:B------:R-:W-:Y:S05]  /*b590*/  BSYNC B0 ;  /* 0x0000000000007941 */ /* 0x000fea0003800000 */
.L_x_33:
[----:B------:R-:W-:Y:S01]  /*b5a0*/  ULDC UR4, c[0x0][0xc] ;  /* 0x0000030000047ab9 */ /* 0x000fe20000000800 */
[----:B------:R-:W-:Y:S01]  /*b5b0*/  ULDC UR5, c[0x0][0x10] ;  /* 0x0000040000057ab9 */ /* 0x000fe20000000800 */
[----:B0-2---:R-:W0:Y:S01]  /*b5c0*/  LDC R3, c[0x0][0x14] ;  /* 0x00000500ff037b82 */ /* 0x005e220000000800 */
[----:B------:R-:W-:Y:S01]  /*b5d0*/  UIMAD.WIDE.U32 UR4, UR4, UR5, URZ ;  /* 0x00000005040472a5 */ /* 0x000fe2000f8e003f */
[----:B------:R-:W-:Y:S01]  /*b5e0*/  PRMT R0, RZ, 0x7610, R0 ;  /* 0x00007610ff007816 */ /* 0x000fe20000000000 */
[----:B------:R-:W-:Y:S01]  /*b5f0*/  UMOV UR41, 0xffffffff ;  /* 0xffffffff00297882 */ /* 0x000fe20000000000 */
[----:B------:R-:W-:-:S03]  /*b600*/  UMOV UR43, 0xffffffff ;  /* 0xffffffff002b7882 */ /* 0x000fc60000000000 */
[----:B0-----:R-:W-:-:S04]  /*b610*/  IMAD.WIDE.U32 R16, R3, UR4, R16 ;  /* 0x0000000403107c25 */ /* 0x001fc8000f8e0010 */
[----:B------:R-:W-:Y:S01]  /*b620*/  IMAD R3, R3, UR5, RZ ;  /* 0x0000000503037c24 */ /* 0x000fe2000f8e02ff */
[----:B------:R-:W-:Y:S02]  /*b630*/  ULDC.64 UR4, c[0x0][0x650] ;  /* 0x0001940000047ab9 */ /* 0x000fe40000000a00 */
[----:B------:R-:W-:Y:S01]  /*b640*/  ISETP.GE.U32.AND P0, PT, R16, UR4, PT ;  /* 0x0000000410007c0c */ /* 0x000fe2000bf06070 */
[----:B------:R-:W-:-:S05]  /*b650*/  IMAD.IADD R17, R17, 0x1, R3 ;  /* 0x0000000111117824 */ /* 0x000fca00078e0203 */
[----:B------:R-:W-:-:S13]  /*b660*/  ISETP.GE.U32.AND.EX P0, PT, R17, UR5, PT, P0 ;  /* 0x0000000511007c0c */ /* 0x000fda000bf06100 */
[----:B------:R-:W-:Y:S05]  /*b670*/  @P0 BRA `(.L_x_420) ;  /* 0x0000000400880947 */ /* 0x000fea0003800000 */
[----:B------:R-:W0:Y:S01]  /*b680*/  S2UR UR6, SR_CTAID.X ;  /* 0x00000000000679c3 */ /* 0x000e220000002500 */
[----:B------:R-:W-:Y:S01]  /*b690*/  ULDC.64 UR12, c[0x0][0x628] ;  /* 0x00018a00000c7ab9 */ /* 0x000fe20000000a00 */
[----:B------:R-:W-:Y:S01]  /*b6a0*/  ULDC UR4, c[0x0][0x150] ;  /* 0x0000540000047ab9 */ /* 0x000fe20000000800 */
[----:B------:R-:W-:Y:S01]  /*b6b0*/  ISETP.NE.U32.AND P0, PT, RZ, UR12, PT ;  /* 0x0000000cff007c0c */ /* 0x000fe2000bf05070 */
[----:B------:R-:W-:Y:S01]  /*b6c0*/  ULDC UR15, c[0x0][0x630] ;  /* 0x00018c00000f7ab9 */ /* 0x000fe20000000800 */
[C---:B------:R-:W-:Y:S01]  /*b6d0*/  R2UR UR16, R16.reuse ;  /* 0x00000000101072ca */ /* 0x040fe200000e0000 */
[----:B------:R-:W-:Y:S01]  /*b6e0*/  ULDC UR19, c[0x0][0x154] ;  /* 0x0000550000137ab9 */ /* 0x000fe20000000800 */
[----:B------:R-:W-:Y:S01]  /*b6f0*/  ISETP.NE.AND.EX P0, PT, RZ, UR13, PT, P0 ;  /* 0x0000000dff007c0c */ /* 0x000fe2000bf05300 */
[----:B------:R-:W2:Y:S01]  /*b700*/  S2UR UR18, SR_CTAID.Y ;  /* 0x00000000001279c3 */ /* 0x000ea20000002600 */
[----:B------:R-:W-:Y:S02]  /*b710*/  R2UR UR17, R17 ;  /* 0x00000000111172ca */ /* 0x000fe400000e0000 */
[----:B------:R-:W-:-:S02]  /*b720*/  R2UR UR10, R16 ;  /* 0x00000000100a72ca */ /* 0x000fc400000e0000 */
[----:B------:R-:W-:Y:S02]  /*b730*/  R2UR UR11, R17 ;  /* 0x00000000110b72ca */ /* 0x000fe400000e0000 */
[----:B0-----:R-:W-:-:S05]  /*b740*/  I2FP.F32.U32 R0, UR6 ;  /* 0x0000000600007c45 */ /* 0x001fca0008201000 */
[----:B------:R-:W-:-:S04]  /*b750*/  FMUL R0, R0, UR4 ;  /* 0x0000000400007c20 */ /* 0x000fc80008400000 */
[----:B------:R0:W0:Y:S01]  /*b760*/  F2I.U32.TRUNC.NTZ R3, R0 ;  /* 0x0000000000037305 */ /* 0x000022000020f000 */
[----:B--2---:R-:W-:Y:S05]  /*b770*/  @!P0 BRA `(.L_x_421) ;  /* 0x0000000000308947 */ /* 0x004fea0003800000 */
        /* <DEDUP_REMOVED lines=12> */
.L_x_421:
[----:B------:R-:W-:Y:S01]  /*b840*/  USHF.R.U64 UR43, UR10, UR15, UR11 ;  /* 0x0000000f0a2b7299 */ /* 0x000fe2000800120b */
[----:B0-----:R-:W-:Y:S01]  /*b850*/  I2FP.F32.U32 R0, UR18 ;  /* 0x0000001200007c45 */ /* 0x001fe20008201000 */
[----:B------:R-:W-:Y:S02]  /*b860*/  USHF.R.U32.HI UR4, URZ, UR15, UR11 ;  /* 0x0000000f3f047299 */ /* 0x000fe4000801160b */
[----:B------:R-:W-:Y:S02]  /*b870*/  UIADD3 UR10, UP0, URZ, -UR43, URZ ;  /* 0x8000002b3f0a7290 */ /* 0x000fe4000ff1e03f */
[----:B------:R-:W-:Y:S01]  /*b880*/  FMUL R0, R0, UR19 ;  /* 0x0000001300007c20 */ /* 0x000fe20008400000 */
[----:B------:R-:W-:Y:S01]  /*b890*/  ULDC.64 UR12, c[0x0][0x620] ;  /* 0x00018800000c7ab9 */ /* 0x000fe20000000a00 */
[----:B------:R-:W-:Y:S01]  /*b8a0*/  UIADD3.X UR4, URZ, ~UR4, URZ, UP0, !UPT ;  /* 0x800000043f047290 */ /* 0x000fe200087fe43f */
[----:B------:R-:W-:Y:S01]  /*b8b0*/  UMOV UR8, UR16 ;  /* 0x0000001000087c82 */ /* 0x000fe20008000000 */
[----:B------:R-:W-:-:S02]  /*b8c0*/  UMOV UR9, UR17 ;  /* 0x0000001100097c82 */ /* 0x000fc40008000000 */
[----:B------:R-:W-:Y:S01]  /*b8d0*/  UIMAD UR4, UR4, UR12, URZ ;  /* 0x0000000c040472a4 */ /* 0x000fe2000f8e023f */
[----:B------:R-:W0:Y:S01]  /*b8e0*/  F2I.U32.TRUNC.NTZ R0, R0 ;  /* 0x0000000000007305 */ /* 0x000e22000020f000 */
[----:B------:R-:W-:Y:S01]  /*b8f0*/  UIMAD.WIDE.U32 UR8, UR10, UR12, UR8 ;  /* 0x0000000c0a0872a5 */ /* 0x000fe2000f8e0008 */
[----:B------:R-:W-:Y:S01]  /*b900*/  R2UR UR12, R3 ;  /* 0x00000000030c72ca */ /* 0x000fe200000e0000 */
[----:B------:R-:W-:Y:S01]  /*b910*/  UIMAD UR10, UR10, UR13, UR4 ;  /* 0x0000000d0a0a72a4 */ /* 0x000fe2000f8e0204 */
[----:B------:R-:W-:Y:S01]  /*b920*/  ULDC UR11, c[0x0][0x618] ;  /* 0x00018600000b7ab9 */ /* 0x000fe20000000800 */
[----:B------:R-:W-:Y:S02]  /*b930*/  ULDC UR21, c[0x0][0x658] ;  /* 0x0001960000157ab9 */ /* 0x000fe40000000800 */
[----:B------:R-:W-:Y:S01]  /*b940*/  UIADD3 UR9, UR9, UR10, URZ ;  /* 0x0000000a09097290 */ /* 0x000fe2000fffe03f */
[----:B------:R-:W-:Y:S01]  /*b950*/  UMOV UR15, 0xffffffff ;  /* 0xffffffff000f7882 */ /* 0x000fe20000000000 */
[----:B------:R-:W-:Y:S01]  /*b960*/  ULDC.64 UR4, c[0x0][0x640] ;  /* 0x0001900000047ab9 */ /* 0x000fe20000000a00 */
[----:B------:R-:W-:Y:S01]  /*b970*/  USHF.L.U32 UR15, UR15, UR21, URZ ;  /* 0x000000150f0f7299 */ /* 0x000fe2000800063f */
[----:B------:R-:W-:Y:S01]  /*b980*/  ISETP.NE.U32.AND P0, PT, RZ, UR4, PT ;  /* 0x00000004ff007c0c */ /* 0x000fe2000bf05070 */
[----:B------:R-:W-:-:S02]  /*b990*/  USHF.R.U64 UR16, UR8, UR11, UR9 ;  /* 0x0000000b08107299 */ /* 0x000fc40008001209 */
[----:B------:R-:W-:Y:S01]  /*b9a0*/  USHF.R.U32.HI UR8, URZ, UR11, UR9 ;  /* 0x0000000b3f087299 */ /* 0x000fe20008011609 */
[----:B0-----:R-:W-:Y:S01]  /*b9b0*/  R2UR UR14, R0 ;  /* 0x00000000000e72ca */ /* 0x001fe200000e0000 */
[----:B------:R-:W-:Y:S01]  /*b9c0*/  ULDC UR17, c[0x0][0x608] ;  /* 0x0001820000117ab9 */ /* 0x000fe20000000800 */
[----:B------:R-:W-:Y:S01]  /*b9d0*/  ULOP3.LUT UR42, URZ, UR15, URZ, 0x33, !UPT ;  /* 0x0000000f3f2a7292 */ /* 0x000fe2000f8e333f */
[----:B------:R-:W-:Y:S01]  /*b9e0*/  ISETP.NE.AND.EX P0, PT, RZ, UR5, PT, P0 ;  /* 0x00000005ff007c0c */ /* 0x000fe2000bf05300 */
[----:B------:R-:W-:Y:S02]  /*b9f0*/  USHF.R.U64 UR15, UR16, UR17, UR8 ;  /* 0x00000011100f7299 */ /* 0x000fe40008001208 */
[----:B------:R-:W-:Y:S02]  /*ba00*/  USHF.R.U32.HI UR8, URZ, UR17, UR8 ;  /* 0x000000113f087299 */ /* 0x000fe40008011608 */
[----:B------:R-:W-:Y:S02]  /*ba10*/  UIADD3 UR12, -UR12, URZ, URZ ;  /* 0x0000003f0c0c7290 */ /* 0x000fe4000fffe13f */
[----:B------:R-:W-:Y:S01]  /*ba20*/  USHF.R.U64 UR17, UR15, UR21, UR8 ;  /* 0x000000150f117299 */ /* 0x000fe20008001208 */
[----:B------:R-:W-:Y:S01]  /*ba30*/  UMOV UR19, 0x1 ;  /* 0x0000000100137882 */ /* 0x000fe20000000000 */
[----:B------:R-:W-:Y:S01]  /*ba40*/  ULDC UR13, c[0x0][0x144] ;  /* 0x00005100000d7ab9 */ /* 0x000fe20000000800 */
[----:B------:R-:W-:Y:S01]  /*ba50*/  ULDC UR7, c[0x0][0x600] ;  /* 0x0001800000077ab9 */ /* 0x000fe20000000800 */
[----:B------:R-:W-:-:S02]  /*ba60*/  USHF.L.U32 UR24, UR19, UR21, URZ ;  /* 0x0000001513187299 */ /* 0x000fc4000800063f */
[----:B------:R-:W-:Y:S02]  /*ba70*/  USHF.R.U32.HI UR8, URZ, UR21, UR8 ;  /* 0x000000153f087299 */ /* 0x000fe40008011608 */
[----:B------:R-:W-:Y:S02]  /*ba80*/  UIMAD UR21, UR13, UR12, UR6 ;  /* 0x0000000c0d1572a4 */ /* 0x000fe4000f8e0206 */
[----:B------:R-:W-:Y:S02]  /*ba90*/  UIADD3 UR20, UR7, -0x1, URZ ;  /* 0xffffffff07147890 */ /* 0x000fe4000fffe03f */
[----:B------:R-:W-:Y:S01]  /*baa0*/  UIADD3 UR19, -UR14, URZ, URZ ;  /* 0x0000003f0e137290 */ /* 0x000fe2000fffe13f */
[----:B------:R-:W-:Y:S01]  /*bab0*/  ULDC UR25, c[0x0][0x148] ;  /* 0x0000520000197ab9 */ /* 0x000fe20000000800 */
[----:B------:R-:W-:Y:S01]  /*bac0*/  ULDC UR22, c[0x0][0x648] ;  /* 0x0001920000167ab9 */ /* 0x000fe20000000800 */
[----:B------:R-:W-:Y:S01]  /*bad0*/  ULDC UR23, c[0x0][0x638] ;  /* 0x00018e0000177ab9 */ /* 0x000fe20000000800 */
        /* <DEDUP_REMOVED lines=14> */
.L_x_422:
[----:B------:R-:W-:Y:S01]  /*bbc0*/  UISETP.NE.AND UP0, UPT, UR46, URZ, UPT ;  /* 0x0000003f2e00728c */ /* 0x000fe2000bf05270 */
[----:B------:R-:W-:Y:S01]  /*bbd0*/  IMAD.MOV.U32 R0, RZ, RZ, 0x1 ;  /* 0x00000001ff007424 */ /* 0x000fe200078e00ff */
[----:B------:R-:W-:Y:S02]  /*bbe0*/  USHF.R.U64 UR4, UR6, UR22, UR8 ;  /* 0x0000001606047299 */ /* 0x000fe40008001208 */
[----:B------:R-:W-:Y:S02]  /*bbf0*/  ULOP3.LUT UR42, UR15, UR42, URZ, 0xc0, !UPT ;  /* 0x0000002a0f2a7292 */ /* 0x000fe4000f8ec03f */
[----:B------:R-:W-:Y:S02]  /*bc00*/  UIADD3 UR5, -UR4, URZ, URZ ;  /* 0x0000003f04057290 */ /* 0x000fe4000fffe13f */
[----:B------:R-:W-:Y:S02]  /*bc10*/  UIMAD UR42, UR24, UR4, UR42 ;  /* 0x00000004182a72a4 */ /* 0x000fe4000f8e022a */
[----:B------:R-:W-:-:S02]  /*bc20*/  ULOP3.LUT UR16, UR16, UR20, URZ, 0xc0, !UPT ;  /* 0x0000001410107292 */ /* 0x000fc4000f8ec03f */
[----:B------:R-:W-:Y:S02]  /*bc30*/  @UP0 UIMAD UR21, UR25, UR19, UR18 ;  /* 0x00000013191502a4 */ /* 0x000fe4000f8e0212 */
[----:B------:R-:W-:-:S03]  /*bc40*/  UIMAD UR4, UR5, UR23, UR17 ;  /* 0x00000017050472a4 */ /* 0x000fc6000f8e0211 */
[----:B------:R-:W-:Y:S01]  /*bc50*/  ULDC UR5, c[0x0][0x610] ;  /* 0x0001840000057ab9 */ /* 0x000fe20000000800 */
[----:B------:R-:W-:Y:S02]  /*bc60*/  UIMAD UR4, UR4, UR7, UR16 ;  /* 0x00000007040472a4 */ /* 0x000fe4000f8e0210 */
[----:B------:R-:W-:-:S04]  /*bc70*/  UIMAD UR42, UR42, UR5, UR21 ;  /* 0x000000052a2a72a4 */ /* 0x000fc8000f8e0215 */
[----:B------:R-:W-:Y:S02]  /*bc80*/  USEL UR41, UR4, UR42, !UP0 ;  /* 0x0000002a04297287 */ /* 0x000fe4000c000000 */
[----:B------:R-:W-:-:S12]  /*bc90*/  USEL UR42, UR42, UR4, !UP0 ;  /* 0x000000042a2a7287 */ /* 0x000fd8000c000000 */
.L_x_420:
[----:B------:R-:W-:-:S13]  /*bca0*/  LOP3.LUT P0, RZ, R0, 0xff, RZ, 0xc0, !PT ;  /* 0x000000ff00ff7812 */ /* 0x000fda000780c0ff */
[----:B------:R-:W-:Y:S05]  /*bcb0*/  @P0 BRA `(.L_x_423) ;  /* 0xffffff5800180947 */ /* 0x000fea000383ffff */
[----:B------:R-:W-:Y:S05]  /*bcc0*/  EXIT ;  /* 0x000000000000794d */ /* 0x000fea0003800000 */
.L_x_8:
[----:B------:R-:W-:Y:S01]  /*bcd0*/  ULDC.64 UR4, c[0x0][0x650] ;  /* 0x0001940000047ab9 */ /* 0x000fe20000000a00 */
[----:B------:R-:W-:Y:S01]  /*bce0*/  PRMT R0, RZ, 0x7610, R0 ;  /* 0x00007610ff007816 */ /* 0x000fe20000000000 */
[----:B------:R-:W-:Y:S01]  /*bcf0*/  IMAD.MOV.U32 R4, RZ, RZ, -0x1 ;  /* 0xffffffffff047424 */ /* 0x000fe200078e00ff */
[----:B------:R-:W-:Y:S01]  /*bd00*/  ISETP.GE.U32.AND P0, PT, R16, UR4, PT ;  /* 0x0000000410007c0c */ /* 0x000fe2000bf06070 */
[----:B------:R-:W-:Y:S02]  /*bd10*/  IMAD.MOV.U32 R5, RZ, RZ, -0x1 ;  /* 0xffffffffff057424 */ /* 0x000fe400078e00ff */
[----:B------:R-:W-:Y:S01]  /*bd20*/  IMAD.MOV.U32 R8, RZ, RZ, -0x1 ;  /* 0xffffffffff087424 */ /* 0x000fe200078e00ff */
        /* <DEDUP_REMOVED lines=22> */
.L_x_425:
[----:B------:R-:W-:Y:S01]  /*be90*/  USHF.R.U64 UR4, UR14, UR19, UR15 ;  /* 0x000000130e047299 */ /* 0x000fe2000800120f */
[----:B------:R-:W-:Y:S01]  /*bea0*/  R2UR UR7, R17 ;  /* 0x00000000110772ca */ /* 0x000fe200000e0000 */
[----:B------:R-:W-:Y:S02]  /*beb0*/  USHF.R.U32.HI UR5, URZ, UR19, UR15 ;  /* 0x000000133f057299 */ /* 0x000fe4000801160f */
[----:B------:R-:W-:Y:S01]  /*bec0*/  UIADD3 UR13, UP0, URZ, -UR4, URZ ;  /* 0x800000043f0d7290 */ /* 0x000fe2000ff1e03f */
[----:B------:R-:W-:Y:S01]  /*bed0*/  ULDC.64 UR14, c[0x0][0x620] ;  /* 0x00018800000e7ab9 */ /* 0x000fe20000000a00 */
[----:B------:R-:W-:Y:S02]  /*bee0*/  UMOV UR6, UR20 ;  /* 0x0000001400067c82 */ /* 0x000fe40008000000 */
[----:B------:R-:W-:Y:S02]  /*bef0*/  UIADD3.X UR5, URZ, ~UR5, URZ, UP0, !UPT ;  /* 0x800000053f057290 */ /* 0x000fe400087fe43f */
[----:B------:R-:W-:-:S02]  /*bf00*/  UISETP.NE.AND UP1, UPT, UR46, URZ, UPT ;  /* 0x0000003f2e00728c */ /* 0x000fc4000bf25270 */
[----:B------:R-:W-:Y:S02]  /*bf10*/  UIMAD UR5, UR5, UR14, URZ ;  /* 0x0000000e050572a4 */ /* 0x000fe4000f8e023f */
[----:B------:R-:W-:Y:S02]  /*bf20*/  UIMAD.WIDE.U32 UR6, UR13, UR14, UR6 ;  /* 0x0000000e0d0672a5 */ /* 0x000fe4000f8e0006 */
[----:B------:R-:W-:Y:S01]  /*bf30*/  UIMAD UR5, UR13, UR15, UR5 ;  /* 0x0000000f0d0572a4 */ /* 0x000fe2000f8e0205 */
[----:B------:R-:W-:Y:S02]  /*bf40*/  ULDC UR14, c[0x0][0x608] ;  /* 0x00018200000e7ab9 */ /* 0x000fe40000000800 */
[----:B------:R-:W-:Y:S01]  /*bf50*/  ULDC UR13, c[0x0][0x618] ;  /* 0x00018600000d7ab9 */ /* 0x000fe20000000800 */
[----:B------:R-:W-:Y:S01]  /*bf60*/  UIADD3 UR5, UR7, UR5, URZ ;  /* 0x0000000507057290 */ /* 0x000fe2000fffe03f */
[----:B------:R-:W-:Y:S01]  /*bf70*/  ULDC UR22, c[0x0][0x658] ;  /* 0x0001960000167ab9 */ /* 0x000fe20000000800 */
[----:B------:R-:W-:-:S02]  /*bf80*/  @UP1 UIMAD UR8, UR11, UR12, UR10 ;  /* 0x0000000c0b0812a4 */ /* 0x000fc4000f8e020a */
[----:B------:R-:W-:Y:S02]  /*bf90*/  USHF.R.U64 UR17, UR6, UR13, UR5 ;  /* 0x0000000d06117299 */ /* 0x000fe40008001205 */
[----:B------:R-:W-:Y:S01]  /*bfa0*/  USHF.R.U32.HI UR5, URZ, UR13, UR5 ;  /* 0x0000000d3f057299 */ /* 0x000fe20008011605 */
[----:B------:R-:W-:Y:S01]  /*bfb0*/  ULDC.64 UR6, c[0x0][0x640] ;  /* 0x0001900000067ab9 */ /* 0x000fe20000000a00 */
[----:B------:R-:W-:Y:S01]  /*bfc0*/  UMOV UR10, 0xffffffff ;  /* 0xffffffff000a7882 */ /* 0x000fe20000000000 */
[----:B------:R-:W-:Y:S01]  /*bfd0*/  ISETP.NE.U32.AND P0, PT, RZ, UR6, PT ;  /* 0x00000006ff007c0c */ /* 0x000fe2000bf05070 */
[----:B------:R-:W-:Y:S02]  /*bfe0*/  USHF.R.U64 UR18, UR17, UR14, UR5 ;  /* 0x0000000e11127299 */ /* 0x000fe40008001205 */
[----:B------:R-:W-:Y:S01]  /*bff0*/  USHF.R.U32.HI UR5, URZ, UR14, UR5 ;  /* 0x0000000e3f057299 */ /* 0x000fe20008011605 */
[----:B------:R-:W-:Y:S01]  /*c000*/  ISETP.NE.AND.EX P0, PT, RZ, UR7, PT, P0 ;  /* 0x00000007ff007c0c */ /* 0x000fe2000bf05300 */
[----:B------:R-:W-:-:S02]  /*c010*/  USHF.L.U32 UR11, UR10, UR22, URZ ;  /* 0x000000160a0b7299 */ /* 0x000fc4000800063f */
[----:B------:R-:W-:Y:S01]  /*c020*/  USHF.R.U64 UR19, UR18, UR22, UR5 ;  /* 0x0000001612137299 */ /* 0x000fe20008001205 */
[----:B------:R-:W-:Y:S01]  /*c030*/  ULDC UR20, c[0x0][0x600] ;  /* 0x0001800000147ab9 */ /* 0x000fe20000000800 */
[----:B------:R-:W-:Y:S02]  /*c040*/  USHF.R.U32.HI UR10, URZ, UR22, UR5 ;  /* 0x000000163f0a7299 */ /* 0x000fe40008011605 */
[----:B------:R-:W-:Y:S02]  /*c050*/  UIADD3 UR21, UR20, -0x1, URZ ;  /* 0xffffffff14157890 */ /* 0x000fe4000fffe03f */
[----:B------:R-:W-:Y:S01]  /*c060*/  ULOP3.LUT UR26, URZ, UR11, URZ, 0x33, !UPT ;  /* 0x0000000b3f1a7292 */ /* 0x000fe2000f8e333f */
        /* <DEDUP_REMOVED lines=17> */
.L_x_426:
[----:B------:R-:W-:Y:S01]  /*c180*/  USHF.R.U64 UR6, UR5, UR23, UR10 ;  /* 0x0000001705067299 */ /* 0x000fe2000800120a */
[----:B------:R-:W-:Y:S01]  /*c190*/  IMAD.MOV.U32 R0, RZ, RZ, 0x1 ;  /* 0x00000001ff007424 */ /* 0x000fe200078e00ff */
[----:B------:R-:W-:Y:S01]  /*c1a0*/  USHF.L.U32 UR25, UR25, UR22, URZ ;  /* 0x0000001619197299 */ /* 0x000fe2000800063f */
[----:B------:R-:W-:Y:S01]  /*c1b0*/  IMAD.U32 R8, RZ, RZ, UR4 ;  /* 0x00000004ff087e24 */ /* 0x000fe2000f8e00ff */
[----:B------:R-:W-:Y:S02]  /*c1c0*/  ULOP3.LUT UR5, UR18, UR26, URZ, 0xc0, !UPT ;  /* 0x0000001a12057292 */ /* 0x000fe4000f8ec03f */
[----:B------:R-:W-:Y:S02]  /*c1d0*/  UIADD3 UR7, -UR6, URZ, URZ ;  /* 0x0000003f06077290 */ /* 0x000fe4000fffe13f */
[----:B------:R-:W-:Y:S02]  /*c1e0*/  UIMAD UR6, UR25, UR6, UR5 ;  /* 0x00000006190672a4 */ /* 0x000fe4000f8e0205 */
[----:B------:R-:W-:-:S02]  /*c1f0*/  ULOP3.LUT UR17, UR17, UR21, URZ, 0xc0, !UPT ;  /* 0x0000001511117292 */ /* 0x000fc4000f8ec03f */
[----:B------:R-:W-:Y:S02]  /*c200*/  UIMAD UR5, UR7, UR24, UR19 ;  /* 0x00000018070572a4 */ /* 0x000fe4000f8e0213 */
[----:B------:R-:W-:Y:S01]  /*c210*/  UISETP.NE.AND UP0, UPT, UR46, URZ, UPT ;  /* 0x0000003f2e00728c */ /* 0x000fe2000bf05270 */
[----:B------:R-:W-:Y:S01]  /*c220*/  ULDC UR7, c[0x0][0x610] ;  /* 0x0001840000077ab9 */ /* 0x000fe20000000800 */
[----:B------:R-:W-:Y:S02]  /*c230*/  UIMAD UR5, UR5, UR20, UR17 ;  /* 0x00000014050572a4 */ /* 0x000fe4000f8e0211 */
[----:B------:R-:W-:-:S04]  /*c240*/  UIMAD UR8, UR6, UR7, UR8 ;  /* 0x00000007060872a4 */ /* 0x000fc8000f8e0208 */
[----:B------:R-:W-:Y:S02]  /*c250*/  USEL UR6, UR5, UR8, !UP0 ;  /* 0x0000000805067287 */ /* 0x000fe4000c000000 */
[----:B------:R-:W-:-:S04]  /*c260*/  USEL UR8, UR8, UR5, !UP0 ;  /* 0x0000000508087287 */ /* 0x000fc8000c000000 */
[----:B------:R-:W-:Y:S02]  /*c270*/  IMAD.U32 R5, RZ, RZ, UR6 ;  /* 0x00000006ff057e24 */ /* 0x000fe4000f8e00ff */
[----:B------:R-:W-:-:S07]  /*c280*/  IMAD.U32 R4, RZ, RZ, UR8 ;  /* 0x00000008ff047e24 */ /* 0x000fce000f8e00ff */
.L_x_424:
[----:B------:R-:W-:-:S08]  /*c290*/  NOP ;  /* 0x0000000000007918 */ /* 0x000fd00000000000 */
[----:B------:R-:W0:-:S00]  /*c2a0*/  USETMAXREG.DEALLOC.CTAPOOL 0x28 ;  /* 0x00000028000079c8 */ /* 0x000e0000080e0500 */
[----:B------:R-:W-:-:S13]  /*c2b0*/  ISETP.NE.AND P0, PT, RZ, UR9, PT ;  /* 0x00000009ff007c0c */ /* 0x000fda000bf05270 */
[----:B------:R-:W-:Y:S05]  /*c2c0*/  @P0 EXIT ;  /* 0x000000000000094d */ /* 0x000fea0003800000 */
[----:B0-----:R-:W-:Y:S01]  /*c2d0*/  LOP3.LUT P0, RZ, R0, 0xff, RZ, 0xc0, !PT ;  /* 0x000000ff00ff7812 */ /* 0x001fe2000780c0ff */
[----:B------:R-:W-:Y:S02]  /*c2e0*/  IMAD.MOV.U32 R3, RZ, RZ, 0x1 ;  /* 0x00000001ff037424 */ /* 0x000fe400078e00ff */
[----:B------:R-:W-:-:S10]  /*c2f0*/  IMAD.MOV.U32 R0, RZ, RZ, RZ ;  /* 0x000000ffff007224 */ /* 0x000fd400078e00ff */
[----:B------:R-:W-:Y:S05]  /*c300*/  @!P0 BRA `(.L_x_427) ;  /* 0x0000000c005c8947 */ /* 0x000fea0003800000 */
[----:B------:R-:W0:Y:S01]  /*c310*/  S2R R12, SR_CgaCtaId ;  /* 0x00000000000c7919 */ /* 0x000e220000008800 */
[----:B------:R-:W-:Y:S01]  /*c320*/  ULDC UR4, c[0x0][0x28c] ;  /* 0x0000a30000047ab9 */ /* 0x000fe20000000800 */
[----:B------:R-:W-:Y:S01]  /*c330*/  ULDC UR6, c[0x0][0x658] ;  /* 0x0001960000067ab9 */ /* 0x000fe20000000800 */
[----:B------:R-:W-:Y:S01]  /*c340*/  UIADD3 UR10, UR4, 0x1f, URZ ;  /* 0x0000001f040a7890 */ /* 0x000fe2000fffe03f */
[----:B------:R-:W-:Y:S01]  /*c350*/  IMAD.MOV.U32 R7, RZ, RZ, 0xc00 ;  /* 0x00000c00ff077424 */ /* 0x000fe200078e00ff */
[----:B------:R-:W-:Y:S01]  /*c360*/  UMOV UR7, 0xffffffff ;  /* 0xffffffff00077882 */ /* 0x000fe20000000000 */
[----:B------:R-:W-:Y:S01]  /*c370*/  ULDC UR5, c[0x0][0x600] ;  /* 0x0001800000057ab9 */ /* 0x000fe20000000800 */
[----:B------:R-:W-:Y:S01]  /*c380*/  UMOV UR9, 0x1 ;  /* 0x0000000100097882 */ /* 0x000fe20000000000 */
[----:B------:R-:W-:Y:S01]  /*c390*/  USHF.L.U32 UR7, UR7, UR6, URZ ;  /* 0x0000000607077299 */ /* 0x000fe2000800063f */
[----:B------:R-:W-:Y:S01]  /*c3a0*/  BSSY B0, `(.L_x_427) ;  /* 0x00000cd000007945 */ /* 0x000fe20003800000 */
[----:B------:R-:W-:Y:S01]  /*c3b0*/  UIADD3 UR4, UR5, -0x1, URZ ;  /* 0xffffffff05047890 */ /* 0x000fe2000fffe03f */
[----:B------:R-:W-:Y:S01]  /*c3c0*/  IMAD.MOV.U32 R11, RZ, RZ, 0x1 ;  /* 0x00000001ff0b7424 */ /* 0x000fe200078e00ff */
[----:B------:R-:W-:Y:S01]  /*c3d0*/  USHF.R.S32.HI UR11, URZ, 0x1f, UR10 ;  /* 0x0000001f3f0b7899 */ /* 0x000fe2000801140a */
[----:B------:R-:W-:Y:S01]  /*c3e0*/  IMAD.MOV.U32 R3, RZ, RZ, 0x1 ;  /* 0x00000001ff037424 */ /* 0x000fe200078e00ff */
[----:B------:R-:W-:Y:S01]  /*c3f0*/  ULDC UR8, c[0x0][0xc] ;  /* 0x0000030000087ab9 */ /* 0x000fe20000000800 */
[----:B------:R-:W-:Y:S01]  /*c400*/  USHF.L.U32 UR5, UR9, UR6, URZ ;  /* 0x0000000609057299 */ /* 0x000fe2000800063f */
[----:B------:R-:W-:Y:S01]  /*c410*/  IMAD.MOV.U32 R0, RZ, RZ, RZ ;  /* 0x000000ffff007224 */ /* 0x000fe200078e00ff */
[----:B------:R-:W-:Y:S01]  /*c420*/  ULEA.HI UR11, UR11, UR10, URZ, 0x5 ;  /* 0x0000000a0b0b7291 */ /* 0x000fe2000f8f283f */
[----:B------:R-:W-:Y:S01]  /*c430*/  ULDC UR9, c[0x0][0x10] ;  /* 0x0000040000097ab9 */ /* 0x000fe20000000800 */
[----:B------:R-:W-:-:S02]  /*c440*/  ULOP3.LUT UR6, URZ, UR7, URZ, 0x33, !UPT ;  /* 0x000000073f067292 */ /* 0x000fc4000f8e333f */
[----:B------:R-:W-:Y:S01]  /*c450*/  UIMAD.WIDE.U32 UR8, UR8, UR9, URZ ;  /* 0x00000009080872a5 */ /* 0x000fe2000f8e003f */
[----:B------:R-:W-:Y:S01]  /*c460*/  ULDC UR7, c[0x0][0x14] ;  /* 0x0000050000077ab9 */ /* 0x000fe20000000800 */
[----:B------:R-:W-:Y:S02]  /*c470*/  USHF.R.S32.HI UR19, URZ, 0x5, UR11 ;  /* 0x000000053f137899 */ /* 0x000fe4000801140b */
[----:B------:R-:W-:Y:S02]  /*c480*/  UIMAD.WIDE.U32 UR22, UR8, UR7, URZ ;  /* 0x00000007081672a5 */ /* 0x000fe4000f8e003f */
[----:B------:R-:W-:Y:S02]  /*c490*/  UIMAD UR13, UR9, UR7, URZ ;  /* 0x00000007090d72a4 */ /* 0x000fe4000f8e023f */
[----:B------:R-:W-:Y:S01]  /*c4a0*/  ULOP3.LUT UR26, UR40, 0x2, URZ, 0xfc, !UPT ;  /* 0x00000002281a7892 */ /* 0x000fe2000f8efc3f */
[----:B0-----:R-:W-:Y:S01]  /*c4b0*/  LOP3.LUT R12, R12, 0x1, RZ, 0xc0, !PT ;  /* 0x000000010c0c7812 */ /* 0x001fe200078ec0ff */
[----:B------:R-:W-:-:S02]  /*c4c0*/  UIADD3 UR13, UR23, UR13, URZ ;  /* 0x0000000d170d7290 */ /* 0x000fc4000fffe03f */
[----:B------:R-:W-:Y:S02]  /*c4d0*/  UIADD3 UR27, UR19, 0x1, URZ ;  /* 0x00000001131b7890 */ /* 0x000fe4000fffe03f */
[----:B------:R-:W-:Y:S01]  /*c4e0*/  IMAD R10, R12, R7, 0x20200 ;  /* 0x000202000c0a7424 */ /* 0x000fe200078e0207 */
[----:B------:R-:W-:-:S09]  /*c4f0*/  ULDC.64 UR24, c[0x0][0x198] ;  /* 0x0000660000187ab9 */ /* 0x000fd20000000a00 */
.L_x_438:
[----:B------:R-:W-:-:S03]  /*c500*/  UMOV UR7, 0xffffffff ;  /* 0xffffffff00077882 */ /* 0x000fc60000000000 */
[----:B------:R-:W-:Y:S05]  /*c510*/  BRA.DIV UR7, `(.L_x_428) ;  /* 0x0000001607747947 */ /* 0x000fea000b800000 */
[----:B------:R-:W-:-:S13]  /*c520*/  ELECT P6, URZ, PT ;  /* 0x00000000003f782f */ /* 0x000fda00038c0000 */
.L_x_461:
[----:B------:R-:W0:Y:S01]  /*c530*/  LDC R6, c[0x0][0x28c] ;  /* 0x0000a300ff067b82 */ /* 0x000e220000000800 */
[----:B------:R-:W-:Y:S01]  /*c540*/  BSSY B1, `(.L_x_429) ;  /* 0x000003a000017945 */ /* 0x000fe20003800000 */
[----:B0-----:R-:W-:-:S13]  /*c550*/  ISETP.LT.OR P6, PT, R6, 0x1, !P6 ;  /* 0x000000010600780c */ /* 0x001fda00077c1670 */
[----:B------:R-:W-:Y:S05]  /*c560*/  @P6 BRA `(.L_x_430) ;  /* 0x0000000000dc6947 */ /* 0x000fea0003800000 */
[----:B------:R-:W-:Y:S02]  /*c570*/  IMAD R6, R5, 0x2, R12 ;  /* 0x0000000205067824 */ /* 0x000fe400078e020c */
[----:B------:R-:W-:Y:S02]  /*c580*/  IMAD.SHL.U32 R13, R4, 0x100, RZ ;  /* 0x00000100040d7824 */ /* 0x000fe400078e00ff */
[----:B------:R-:W-:Y:S02]  /*c590*/  IMAD.MOV.U32 R18, RZ, RZ, RZ ;  /* 0x000000ffff127224 */ /* 0x000fe400078e00ff */
[----:B------:R-:W-:Y:S02]  /*c5a0*/  IMAD.U32 R19, RZ, RZ, UR27 ;  /* 0x0000001bff137e24 */ /* 0x000fe4000f8e00ff */
[----:B------:R-:W-:Y:S02]  /*c5b0*/  IMAD.MOV.U32 R4, RZ, RZ, R3 ;  /* 0x000000ffff047224 */ /* 0x000fe400078e0003 */
[----:B------:R-:W-:-:S02]  /*c5c0*/  IMAD.MOV.U32 R5, RZ, RZ, R0 ;  /* 0x000000ffff057224 */ /* 0x000fc400078e0000 */
[----:B------:R-:W-:-:S07]  /*c5d0*/  IMAD R9, R6, 0x60, RZ ;  /* 0x0000006006097824 */ /* 0x000fce00078e02ff */
.L_x_433:
[----:B------:R-:W0:Y:S01]  /*c5e0*/  S2R R7, SR_CgaCtaId ;  /* 0x0000000000077919 */ /* 0x000e220000008800 */
[----:B------:R-:W-:Y:S02]  /*c5f0*/  MOV R6, 0x400 ;  /* 0x0000040000067802 */ /* 0x000fe40000000f00 */
[----:B------:R-:W-:Y:S02]  /*c600*/  LOP3.LUT P1, RZ, R2, 0x7f, RZ, 0xc0, !PT ;  /* 0x0000007f02ff7812 */ /* 0x000fe4000782c0ff */
[----:B0-----:R-:W-:Y:S02]  /*c610*/  LEA R14, R7, R6, 0x18 ;  /* 0x00000006070e7211 */ /* 0x001fe400078ec0ff */
[----:B------:R-:W-:-:S09]  /*c620*/  SHF.L.U32 R6, R4, 0x1f, RZ ;  /* 0x0000001f04067819 */ /* 0x000fd200000006ff */
[----:B------:R-:W0:Y:S01]  /*c630*/  @!P1 LDC R7, c[0x0][0x500] ;  /* 0x00014000ff079b82 */ /* 0x000e220000000800 */
[----:B------:R-:W-:-:S04]  /*c640*/  IMAD R15, R5, 0x8, R14 ;  /* 0x00000008050f7824 */ /* 0x000fc800078e020e */
[----:B------:R-:W1:Y:S02]  /*c650*/  SYNCS.PHASECHK.TRANS64.TRYWAIT P0, [R15+URZ+0x80], R6 ;  /* 0x000080060f0075a7 */ /* 0x000e64000800017f */
[----:B-1----:R-:W-:Y:S05]  /*c660*/  @!P0 BRA `(.L_x_431) ;  /* 0x0000001400408947 */ /* 0x002fea0003800000 */
.L_x_462:
[----:B------:R-:W-:Y:S01]  /*c670*/  UPRMT UR7, UR26, 0x9910, URZ ;  /* 0x000099101a077896 */ /* 0x000fe2000800003f */
[----:B0-----:R0:W-:Y:S03]  /*c680*/  @!P1 SYNCS.ARRIVE.TRANS64 RZ, [R15+URZ], R7 ;  /* 0x000000070fff99a7 */ /* 0x0011e6000800003f */
[----:B------:R-:W-:-:S06]  /*c690*/  UISETP.NE.AND UP0, UPT, UR7, 0x2, UPT ;  /* 0x000000020700788c */ /* 0x000fcc000bf05270 */
[----:B------:R-:W-:-:S13]  /*c6a0*/  PLOP3.LUT P0, PT, PT, PT, UP0, 0x80, 0x0 ;  /* 0x000000000000781c */ /* 0x000fda0003f0f008 */
[----:B0-----:R-:W-:Y:S05]  /*c6b0*/  @P0 BRA `(.L_x_432) ;  /* 0x0000000000040947 */ /* 0x001fea0003800000 */
[----:B------:R-:W-:Y:S01]  /*c6c0*/  BPT.TRAP 0x1 ;  /* 0x000000040000795c */ /* 0x000fe20000300000 */
.L_x_432:
[C---:B-1----:R-:W-:Y:S01]  /*c6d0*/  IMAD R6, R5.reuse, 0x2000, R14 ;  /* 0x0000200005067824 */ /* 0x042fe200078e020e */
[----:B------:R-:W-:Y:S01]  /*c6e0*/  R2UR UR20, R14 ;  /* 0x000000000e1472ca */ /* 0x000fe200000e0000 */
[----:B------:R-:W-:Y:S01]  /*c6f0*/  IMAD R7, R5, 0x1800, R10 ;  /* 0x0000180005077824 */ /* 0x000fe200078e020a */
[----:B------:R-:W-:Y:S01]  /*c700*/  R2UR UR9, R15 ;  /* 0x000000000f0972ca */ /* 0x000fe200000e0000 */
[----:B------:R-:W-:Y:S01]  /*c710*/  VIADD R19, R19, 0xffffffff ;  /* 0xffffffff13137836 */ /* 0x000fe20000000000 */
[----:B------:R-:W-:Y:S01]  /*c720*/  R2UR UR7, R6 ;  /* 0x00000000060772ca */ /* 0x000fe200000e0000 */
[----:B------:R-:W-:Y:S01]  /*c730*/  UIADD3 UR14, UP0, UR24, 0xf0, URZ ;  /* 0x000000f0180e7890 */ /* 0x000fe2000ff1e03f */
[----:B------:R-:W-:Y:S01]  /*c740*/  R2UR UR8, R7 ;  /* 0x00000000070872ca */ /* 0x000fe200000e0000 */
[----:B------:R-:W-:Y:S01]  /*c750*/  UIADD3 UR28, UP1, UR24, 0x1f0, URZ ;  /* 0x000001f0181c7890 */ /* 0x000fe2000ff3e03f */
[----:B------:R-:W-:Y:S01]  /*c760*/  R2UR UR11, R13 ;  /* 0x000000000d0b72ca */ /* 0x000fe200000e0000 */
[----:B------:R-:W-:Y:S01]  /*c770*/  UIADD3.X UR15, URZ, UR25, URZ, UP0, !UPT ;  /* 0x000000193f0f7290 */ /* 0x000fe200087fe43f */
[----:B------:R-:W-:Y:S01]  /*c780*/  R2UR UR10, R18 ;  /* 0x00000000120a72ca */ /* 0x000fe200000e0000 */
[----:B------:R-:W-:Y:S01]  /*c790*/  VIADD R5, R5, 0x1 ;  /* 0x0000000105057836 */ /* 0x000fe20000000000 */
[----:B------:R-:W-:Y:S01]  /*c7a0*/  R2UR UR12, R8 ;  /* 0x00000000080c72ca */ /* 0x000fe200000e0000 */
[----:B------:R-:W-:Y:S01]  /*c7b0*/  UIADD3.X UR29, URZ, UR25, URZ, UP1, !UPT ;  /* 0x000000193f1d7290 */ /* 0x000fe20008ffe43f */
[----:B------:R-:W-:Y:S01]  /*c7c0*/  R2UR UR21, R9 ;  /* 0x00000000091572ca */ /* 0x000fe200000e0000 */
[----:B------:R-:W-:Y:S01]  /*c7d0*/  UMOV UR16, 0x0 ;  /* 0x0000000000107882 */ /* 0x000fe20000000000 */
[----:B------:R-:W-:Y:S01]  /*c7e0*/  ISETP.GT.AND P1, PT, R19, 0x1, PT ;  /* 0x000000011300780c */ /* 0x000fe20003f24270 */
[----:B------:R-:W-:Y:S01]  /*c7f0*/  UIADD3 UR18, UR7, 0x200, URZ ;  /* 0x0000020007127890 */ /* 0x000fe2000fffe03f */
[C---:B------:R-:W-:Y:S01]  /*c800*/  ISETP.NE.AND P0, PT, R5.reuse, 0x10, PT ;  /* 0x000000100500780c */ /* 0x040fe20003f05270 */
[----:B------:R-:W-:Y:S01]  /*c810*/  UIADD3 UR7, UR20, UR8, URZ ;  /* 0x0000000814077290 */ /* 0x000fe2000fffe03f */
[----:B------:R-:W-:Y:S01]  /*c820*/  VIADD R18, R18, 0x20 ;  /* 0x0000002012127836 */ /* 0x000fe20000000000 */
[----:B------:R-:W-:Y:S01]  /*c830*/  UMOV UR17, 0x10000000 ;  /* 0x1000000000117882 */ /* 0x000fe20000000000 */
[----:B------:R-:W-:Y:S01]  /*c840*/  UMOV UR30, 0x30000 ;  /* 0x00030000001e7882 */ /* 0x000fe20000000000 */
[----:B------:R-:W-:Y:S01]  /*c850*/  SEL R7, RZ, 0x1, P0 ;  /* 0x00000001ff077807 */ /* 0x000fe20000000000 */
[----:B------:R-:W-:Y:S01]  /*c860*/  UMOV UR8, UR18 ;  /* 0x0000001200087c82 */ /* 0x000fe20008000000 */
[----:B------:R-:W-:Y:S01]  /*c870*/  SEL R5, R5, RZ, P0 ;  /* 0x000000ff05057207 */ /* 0x000fe20000000000 */
[----:B------:R0:W-:Y:S01]  /*c880*/  UTMALDG.3D [UR8], [UR14], desc[UR16] ;  /* 0x000010080e0075b4 */ /* 0x0001e20008011000 */
[----:B------:R-:W-:Y:S01]  /*c890*/  LOP3.LUT R4, R4, R7, RZ, 0x3c, !PT ;  /* 0x0000000704047212 */ /* 0x000fe200078e3cff */
[----:B0-----:R-:W-:Y:S01]  /*c8a0*/  UMOV UR11, UR21 ;  /* 0x00000015000b7c82 */ /* 0x001fe20008000000 */
[----:B------:R-:W-:-:S02]  /*c8b0*/  UMOV UR8, UR7 ;  /* 0x0000000700087c82 */ /* 0x000fc40008000000 */
[----:B------:R0:W-:Y:S02]  /*c8c0*/  UTMALDG.3D.MULTICAST [UR8], [UR28], UR30, desc[UR16] ;  /* 0x000010081c0073b4 */ /* 0x0001e4000801181e */
[----:B0-----:R-:W-:Y:S05]  /*c8d0*/  @P1 BRA `(.L_x_433) ;  /* 0xfffffffc00401947 */ /* 0x001fea000383ffff */
.L_x_430:
[----:B------:R-:W-:Y:S05]  /*c8e0*/  BSYNC B1 ;  /* 0x0000000000017941 */ /* 0x000fea0003800000 */
.L_x_429:
[----:B------:R-:W-:Y:S01]  /*c8f0*/  LOP3.LUT P2, RZ, R11, 0xff, RZ, 0xc0, !PT ;  /* 0x000000ff0bff7812 */ /* 0x000fe2000784c0ff */
[----:B------:R-:W-:Y:S01]  /*c900*/  VIADD R0, R0, UR19 ;  /* 0x0000001300007c36 */ /* 0x000fe20008000000 */
[----:B------:R-:W-:Y:S01]  /*c910*/  ULDC.64 UR8, c[0x0][0x650] ;  /* 0x0001940000087ab9 */ /* 0x000fe20000000a00 */
[----:B------:R-:W-:Y:S01]  /*c920*/  IMAD.U32 R7, RZ, RZ, UR19 ;  /* 0x00000013ff077e24 */ /* 0x000fe2000f8e00ff */
[----:B------:R-:W-:Y:S01]  /*c930*/  BSSY B1, `(.L_x_434) ;  /* 0x0000071000017945 */ /* 0x000fe20003800000 */
[----:B------:R-:W-:Y:S01]  /*c940*/  IMAD.MOV.U32 R8, RZ, RZ, -0x1 ;  /* 0xffffffffff087424 */ /* 0x000fe200078e00ff */
[----:B------:R-:W-:Y:S02]  /*c950*/  SHF.R.U32.HI R4, RZ, 0x4, R0 ;  /* 0x00000004ff047819 */ /* 0x000fe40000011600 */
[----:B------:R-:W-:Y:S02]  /*c960*/  ISETP.GT.U32.AND P0, PT, R0, 0xf, PT ;  /* 0x0000000f0000780c */ /* 0x000fe40003f04070 */
[----:B------:R-:W-:-:S02]  /*c970*/  LOP3.LUT R4, R4, 0x1, RZ, 0xc0, !PT ;  /* 0x0000000104047812 */ /* 0x000fc400078ec0ff */
[----:B------:R-:W-:Y:S01]  /*c980*/  ISETP.LT.U32.AND P0, PT, R7, 0x10, P0 ;  /* 0x000000100700780c */ /* 0x000fe20000701070 */
[----:B------:R-:W0:Y:S01]  /*c990*/  @P2 S2R R6, SR_CgaCtaId ;  /* 0x0000000000062919 */ /* 0x000e220000008800 */
[----:B------:R-:W-:Y:S02]  /*c9a0*/  @P2 MOV R5, 0x400 ;  /* 0x0000040000052802 */ /* 0x000fe40000000f00 */
[----:B------:R-:W-:Y:S01]  /*c9b0*/  ISETP.NE.U32.AND P1, PT, R4, 0x1, PT ;  /* 0x000000010400780c */ /* 0x000fe20003f25070 */
[----:B------:R-:W-:Y:S01]  /*c9c0*/  IMAD.U32 R4, RZ, RZ, UR19 ;  /* 0x00000013ff047e24 */ /* 0x000fe2000f8e00ff */
[----:B------:R-:W-:Y:S02]  /*c9d0*/  LOP3.LUT R0, R0, 0xf, RZ, 0xc0, !PT ;  /* 0x0000000f00007812 */ /* 0x000fe400078ec0ff */
[----:B------:R-:W-:Y:S02]  /*c9e0*/  PRMT R11, RZ, 0x7610, R11 ;  /* 0x00007610ff0b7816 */ /* 0x000fe4000000000b */
[----:B------:R-:W-:-:S02]  /*c9f0*/  ISETP.GT.U32.AND P1, PT, R4, 0xf, !P1 ;  /* 0x0000000f0400780c */ /* 0x000fc40004f24070 */
[----:B------:R-:W-:Y:S02]  /*ca00*/  SEL R4, RZ, 0x1, !P0 ;  /* 0x00000001ff047807 */ /* 0x000fe40004000000 */
[----:B0-----:R-:W-:Y:S02]  /*ca10*/  @P2 LEA R5, R6, R5, 0x18 ;  /* 0x0000000506052211 */ /* 0x001fe400078ec0ff */
[----:B------:R-:W-:Y:S02]  /*ca20*/  PRMT R6, RZ, 0x7610, R6 ;  /* 0x00007610ff067816 */ /* 0x000fe40000000006 */
[----:B------:R0:W-:Y:S01]  /*ca30*/  @P2 SYNCS.ARRIVE.TRANS64.A1T0 RZ, [R5+URZ+0x118], RZ ;  /* 0x000118ff05ff29a7 */ /* 0x0001e2000810003f */
[----:B------:R-:W-:-:S04]  /*ca40*/  IADD3 R16, P2, R16, UR22, RZ ;  /* 0x0000001610107c10 */ /* 0x000fc8000ff5e0ff */
[----:B------:R-:W-:Y:S02]  /*ca50*/  IADD3.X R17, R17, UR13, RZ, P2, !PT ;  /* 0x0000000d11117c10 */ /* 0x000fe400097fe4ff */
[----:B------:R-:W-:Y:S02]  /*ca60*/  ISETP.GE.U32.AND P2, PT, R16, UR8, PT ;  /* 0x0000000810007c0c */ /* 0x000fe4000bf46070 */
[----:B0-----:R-:W-:Y:S02]  /*ca70*/  SEL R5, RZ, 0x1, !P1 ;  /* 0x00000001ff057807 */ /* 0x001fe40004800000 */
[----:B------:R-:W-:Y:S02]  /*ca80*/  ISETP.GE.U32.AND.EX P0, PT, R17, UR9, PT, P2 ;  /* 0x0000000911007c0c */ /* 0x000fe4000bf06120 */
[----:B------:R-:W-:Y:S01]  /*ca90*/  LOP3.LUT R3, R5, R3, R4, 0x96, !PT ;  /* 0x0000000305037212 */ /* 0x000fe200078e9604 */
[----:B------:R-:W-:Y:S02]  /*caa0*/  IMAD.MOV.U32 R4, RZ, RZ, -0x1 ;  /* 0xffffffffff047424 */ /* 0x000fe400078e00ff */
[----:B------:R-:W-:-:S08]  /*cab0*/  IMAD.MOV.U32 R5, RZ, RZ, -0x1 ;  /* 0xffffffffff057424 */ /* 0x000fd000078e00ff */
[----:B------:R-:W-:Y:S05]  /*cac0*/  @P0 BRA `(.L_x_435) ;  /* 0x00000004005c0947 */ /* 0x000fea0003800000 */
[----:B------:R-:W-:Y:S01]  /*cad0*/  ULDC.64 UR8, c[0x0][0x628] ;  /* 0x00018a0000087ab9 */ /* 0x000fe20000000a00 */
[----:B------:R-:W0:Y:S01]  /*cae0*/  S2R R14, SR_CTAID.X ;  /* 0x00000000000e7919 */ /* 0x000e220000002500 */
[----:B------:R-:W-:Y:S01]  /*caf0*/  ISETP.NE.U32.AND P0, PT, RZ, UR8, PT ;  /* 0x00000008ff007c0c */ /* 0x000fe2000bf05070 */
[----:B------:R-:W-:Y:S01]  /*cb00*/  ULDC UR10, c[0x0][0x630] ;  /* 0x00018c00000a7ab9 */ /* 0x000fe20000000800 */
[----:B------:R-:W-:Y:S01]  /*cb10*/  IMAD.MOV.U32 R4, RZ, RZ, R16 ;  /* 0x000000ffff047224 */ /* 0x000fe200078e0010 */
[----:B------:R-:W1:Y:S01]  /*cb20*/  S2R R13, SR_CTAID.Y ;  /* 0x00000000000d7919 */ /* 0x000e620000002600 */
[----:B------:R-:W-:Y:S01]  /*cb30*/  ISETP.NE.AND.EX P0, PT, RZ, UR9, PT, P0 ;  /* 0x00000009ff007c0c */ /* 0x000fe2000bf05300 */
[----:B------:R-:W-:-:S12]  /*cb40*/  IMAD.MOV.U32 R5, RZ, RZ, R17 ;  /* 0x000000ffff057224 */ /* 0x000fd800078e0011 */
[----:B------:R-:W-:Y:S05]  /*cb50*/  @!P0 BRA `(.L_x_436) ;  /* 0x0000000000288947 */ /* 0x000fea0003800000 */
[----:B------:R-:W-:Y:S02]  /*cb60*/  ULDC UR7, c[0x0][0x634] ;  /* 0x00018d0000077ab9 */ /* 0x000fe40000000800 */
[----:B------:R-:W-:-:S05]  /*cb70*/  IADD3 R9, P0, R16, UR7, RZ ;  /* 0x0000000710097c10 */ /* 0x000fca000ff1e0ff */
[----:B------:R-:W-:-:S04]  /*cb80*/  IMAD.X R15, RZ, RZ, R17, P0 ;  /* 0x000000ffff0f7224 */ /* 0x000fc800000e0611 */
[----:B------:R-:W-:-:S04]  /*cb90*/  IMAD.WIDE.U32 R6, R15, UR8, RZ ;  /* 0x000000080f067c25 */ /* 0x000fc8000f8e00ff */
[----:B------:R-:W-:-:S04]  /*cba0*/  IMAD.WIDE.U32 R6, P0, R9, UR9, R6 ;  /* 0x0000000909067c25 */ /* 0x000fc8000f800006 */
[----:B------:R-:W-:-:S04]  /*cbb0*/  IMAD.WIDE.U32 R8, R9, UR8, RZ ;  /* 0x0000000809087c25 */ /* 0x000fc8000f8e00ff */
[----:B------:R-:W-:Y:S01]  /*cbc0*/  IMAD.X R5, RZ, RZ, RZ, P0 ;  /* 0x000000ffff057224 */ /* 0x000fe200000e06ff */
[----:B------:R-:W-:Y:S01]  /*cbd0*/  IADD3 RZ, P0, R9, R6, RZ ;  /* 0x0000000609ff7210 */ /* 0x000fe20007f1e0ff */
[----:B------:R-:W-:-:S04]  /*cbe0*/  IMAD.MOV.U32 R4, RZ, RZ, R7 ;  /* 0x000000ffff047224 */ /* 0x000fc800078e0007 */
[----:B------:R-:W-:-:S08]  /*cbf0*/  IMAD.WIDE.U32.X R4, R15, UR9, R4, P0 ;  /* 0x000000090f047c25 */ /* 0x000fd000080e0404 */
.L_x_436:
[--C-:B------:R-:W-:Y:S01]  /*cc00*/  SHF.R.U64 R8, R4, UR10, R5.reuse ;  /* 0x0000000a04087c19 */ /* 0x100fe20008001205 */
[----:B------:R-:W-:Y:S01]  /*cc10*/  ULDC.64 UR8, c[0x0][0x620] ;  /* 0x0001880000087ab9 */ /* 0x000fe20000000a00 */
[----:B------:R-:W-:Y:S01]  /*cc20*/  SHF.R.U32.HI R4, RZ, UR10, R5 ;  /* 0x0000000aff047c19 */ /* 0x000fe20008011605 */
[----:B------:R-:W-:Y:S01]  /*cc30*/  ULDC UR7, c[0x0][0x150] ;  /* 0x0000540000077ab9 */ /* 0x000fe20000000800 */
[----:B------:R-:W-:Y:S01]  /*cc40*/  IADD3 R7, P0, RZ, -R8, RZ ;  /* 0x80000008ff077210 */ /* 0x000fe20007f1e0ff */
[----:B------:R-:W2:Y:S01]  /*cc50*/  LDC R23, c[0x0][0x144] ;  /* 0x00005100ff177b82 */ /* 0x000ea20000000800 */
[----:B------:R-:W-:Y:S01]  /*cc60*/  ULDC.64 UR10, c[0x0][0x640] ;  /* 0x00019000000a7ab9 */ /* 0x000fe20000000a00 */
[----:B------:R-:W-:Y:S02]  /*cc70*/  UISETP.NE.AND UP0, UPT, UR46, URZ, UPT ;  /* 0x0000003f2e00728c */ /* 0x000fe4000bf05270 */
[----:B------:R-:W-:Y:S01]  /*cc80*/  IMAD.X R4, RZ, RZ, ~R4, P0 ;  /* 0x000000ffff047224 */ /* 0x000fe200000e0e04 */
[----:B------:R-:W-:-:S03]  /*cc90*/  ISETP.NE.U32.AND P0, PT, RZ, UR10, PT ;  /* 0x0000000aff007c0c */ /* 0x000fc6000bf05070 */
[----:B------:R-:W-:Y:S01]  /*cca0*/  IMAD R6, R4, UR8, RZ ;  /* 0x0000000804067c24 */ /* 0x000fe2000f8e02ff */
[----:B------:R-:W3:Y:S01]  /*ccb0*/  LDC R18, c[0x0][0x148] ;  /* 0x00005200ff127b82 */ /* 0x000ee20000000800 */
[C---:B------:R-:W-:Y:S01]  /*ccc0*/  IMAD.WIDE.U32 R4, R7.reuse, UR8, R16 ;  /* 0x0000000807047c25 */ /* 0x040fe2000f8e0010 */
[----:B------:R-:W-:Y:S01]  /*ccd0*/  ULDC UR8, c[0x0][0x154] ;  /* 0x0000550000087ab9 */ /* 0x000fe20000000800 */
[----:B------:R-:W-:Y:S02]  /*cce0*/  ISETP.NE.AND.EX P0, PT, RZ, UR11, PT, P0 ;  /* 0x0000000bff007c0c */ /* 0x000fe4000bf05300 */
[----:B------:R-:W-:Y:S01]  /*ccf0*/  IMAD R7, R7, UR9, R6 ;  /* 0x0000000907077c24 */ /* 0x000fe2000f8e0206 */
[----:B0-----:R-:W-:Y:S01]  /*cd00*/  I2FP.F32.U32 R6, R14 ;  /* 0x0000000e00067245 */ /* 0x001fe20000201000 */
[----:B------:R-:W-:Y:S01]  /*cd10*/  ULDC UR9, c[0x0][0x608] ;  /* 0x0001820000097ab9 */ /* 0x000fe20000000800 */
[----:B------:R-:W-:Y:S01]  /*cd20*/  PLOP3.LUT P2, PT, PT, PT, UP0, 0x80, 0x0 ;  /* 0x000000000000781c */ /* 0x000fe20003f4f008 */
[----:B------:R-:W-:-:S02]  /*cd30*/  IMAD.IADD R5, R5, 0x1, R7 ;  /* 0x0000000105057824 */ /* 0x000fc400078e0207 */
[----:B------:R-:W-:Y:S01]  /*cd40*/  FMUL R6, R6, UR7 ;  /* 0x0000000706067c20 */ /* 0x000fe20008400000 */
[----:B------:R-:W-:Y:S02]  /*cd50*/  ULDC UR7, c[0x0][0x618] ;  /* 0x0001860000077ab9 */ /* 0x000fe40000000800 */
[--C-:B------:R-:W-:Y:S02]  /*cd60*/  SHF.R.U64 R9, R4, UR7, R5.reuse ;  /* 0x0000000704097c19 */ /* 0x100fe40008001205 */
[----:B-1----:R-:W-:Y:S01]  /*cd70*/  I2FP.F32.U32 R4, R13 ;  /* 0x0000000d00047245 */ /* 0x002fe20000201000 */
[----:B------:R-:W0:Y:S04]  /*cd80*/  F2I.U32.TRUNC.NTZ R6, R6 ;  /* 0x0000000600067305 */ /* 0x000e28000020f000 */
[----:B------:R-:W-:Y:S01]  /*cd90*/  FMUL R7, R4, UR8 ;  /* 0x0000000804077c20 */ /* 0x000fe20008400000 */
[----:B------:R-:W-:Y:S01]  /*cda0*/  SHF.R.U32.HI R4, RZ, UR7, R5 ;  /* 0x00000007ff047c19 */ /* 0x000fe20008011605 */
[----:B------:R-:W-:-:S02]  /*cdb0*/  ULDC UR7, c[0x0][0x658] ;  /* 0x0001960000077ab9 */ /* 0x000fc40000000800 */
[----:B------:R1:W4:Y:S01]  /*cdc0*/  F2I.U32.TRUNC.NTZ R20, R7 ;  /* 0x0000000700147305 */ /* 0x000322000020f000 */
[--C-:B------:R-:W-:Y:S02]  /*cdd0*/  SHF.R.U64 R19, R9, UR9, R4.reuse ;  /* 0x0000000909137c19 */ /* 0x100fe40008001204 */
[----:B------:R-:W-:-:S04]  /*cde0*/  SHF.R.U32.HI R4, RZ, UR9, R4 ;  /* 0x00000009ff047c19 */ /* 0x000fc80008011604 */
[----:B------:R-:W-:Y:S01]  /*cdf0*/  SHF.R.U64 R15, R19, UR7, R4 ;  /* 0x00000007130f7c19 */ /* 0x000fe20008001204 */
[----:B0-----:R-:W-:Y:S01]  /*ce00*/  IMAD.MOV R6, RZ, RZ, -R6 ;  /* 0x000000ffff067224 */ /* 0x001fe200078e0a06 */
[----:B------:R-:W-:-:S03]  /*ce10*/  SHF.R.U32.HI R21, RZ, UR7, R4 ;  /* 0x00000007ff157c19 */ /* 0x000fc60008011604 */
[----:B--2---:R-:W-:Y:S02]  /*ce20*/  IMAD R14, R23, R6, R14 ;  /* 0x00000006170e7224 */ /* 0x004fe400078e020e */
[----:B------:R-:W-:Y:S02]  /*ce30*/  IMAD.MOV.U32 R4, RZ, RZ, R15 ;  /* 0x000000ffff047224 */ /* 0x000fe400078e000f */
[----:B------:R-:W-:Y:S01]  /*ce40*/  IMAD.MOV.U32 R5, RZ, RZ, R21 ;  /* 0x000000ffff057224 */ /* 0x000fe200078e0015 */
[----:B-1--4-:R-:W-:Y:S06]  /*ce50*/  @!P0 BRA `(.L_x_437) ;  /* 0x0000000000288947 */ /* 0x012fec0003800000 */
[----:B------:R-:W-:Y:S02]  /*ce60*/  ULDC UR7, c[0x0][0x64c] ;  /* 0x0001930000077ab9 */ /* 0x000fe40000000800 */
[----:B------:R-:W-:-:S05]  /*ce70*/  IADD3 R5, P0, R15, UR7, RZ ;  /* 0x000000070f057c10 */ /* 0x000fca000ff1e0ff */
[----:B------:R-:W-:-:S04]  /*ce80*/  IMAD.X R21, RZ, RZ, R21, P0 ;  /* 0x000000ffff157224 */ /* 0x000fc800000e0615 */
[----:B------:R-:W-:-:S04]  /*ce90*/  IMAD.WIDE.U32 R6, R21, UR10, RZ ;  /* 0x0000000a15067c25 */ /* 0x000fc8000f8e00ff */
[----:B------:R-:W-:-:S04]  /*cea0*/  IMAD.WIDE.U32 R6, P0, R5, UR11, R6 ;  /* 0x0000000b05067c25 */ /* 0x000fc8000f800006 */
[----:B------:R-:W-:-:S04]  /*ceb0*/  IMAD.WIDE.U32 R4, R5, UR10, RZ ;  /* 0x0000000a05047c25 */ /* 0x000fc8000f8e00ff */
[----:B------:R-:W-:Y:S01]  /*cec0*/  IMAD.MOV.U32 R4, RZ, RZ, R7 ;  /* 0x000000ffff047224 */ /* 0x000fe200078e0007 */
[----:B------:R-:W-:Y:S01]  /*ced0*/  IADD3 RZ, P1, R5, R6, RZ ;  /* 0x0000000605ff7210 */ /* 0x000fe20007f3e0ff */
[----:B------:R-:W-:-:S04]  /*cee0*/  IMAD.X R5, RZ, RZ, RZ, P0 ;  /* 0x000000ffff057224 */ /* 0x000fc800000e06ff */
[----:B------:R-:W-:-:S08]  /*cef0*/  IMAD.WIDE.U32.X R4, R21, UR11, R4, P1 ;  /* 0x0000000b15047c25 */ /* 0x000fd000088e0404 */
.L_x_437:
[----:B------:R-:W-:Y:S01]  /*cf00*/  ULDC UR7, c[0x0][0x648] ;  /* 0x0001920000077ab9 */ /* 0x000fe20000000800 */
[----:B------:R-:W-:Y:S01]  /*cf10*/  LOP3.LUT R19, R19, UR6, RZ, 0xc0, !PT ;  /* 0x0000000613137c12 */ /* 0x000fe2000f8ec0ff */
[----:B------:R-:W-:Y:S01]  /*cf20*/  IMAD.MOV R20, RZ, RZ, -R20 ;  /* 0x000000ffff147224 */ /* 0x000fe200078e0a14 */
[----:B------:R-:W-:Y:S01]  /*cf30*/  SHF.R.U64 R4, R4, UR7, R5 ;  /* 0x0000000704047c19 */ /* 0x000fe20008001205 */
[----:B------:R-:W-:Y:S01]  /*cf40*/  ULDC UR7, c[0x0][0x638] ;  /* 0x00018e0000077ab9 */ /* 0x000fe20000000800 */
[----:B------:R-:W-:Y:S01]  /*cf50*/  UISETP.NE.AND UP0, UPT, UR46, URZ, UPT ;  /* 0x0000003f2e00728c */ /* 0x000fe2000bf05270 */
[----:B---3--:R-:W-:Y:S01]  /*cf60*/  @P2 IMAD R14, R18, R20, R13 ;  /* 0x00000014120e2224 */ /* 0x008fe200078e020d */
[----:B------:R-:W-:Y:S01]  /*cf70*/  ULDC UR8, c[0x0][0x610] ;  /* 0x0001840000087ab9 */ /* 0x000fe20000000800 */
[----:B------:R-:W-:Y:S02]  /*cf80*/  IMAD.MOV R6, RZ, RZ, -R4 ;  /* 0x000000ffff067224 */ /* 0x000fe400078e0a04 */
[----:B------:R-:W-:Y:S01]  /*cf90*/  IMAD R19, R4, UR5, R19 ;  /* 0x0000000504137c24 */ /* 0x000fe2000f8e0213 */
[----:B------:R-:W-:Y:S01]  /*cfa0*/  LOP3.LUT R4, R9, UR4, RZ, 0xc0, !PT ;  /* 0x0000000409047c12 */ /* 0x000fe2000f8ec0ff */
[----:B------:R-:W-:Y:S01]  /*cfb0*/  IMAD R15, R6, UR7, R15 ;  /* 0x00000007060f7c24 */ /* 0x000fe2000f8e020f */
[----:B------:R-:W-:Y:S01]  /*cfc0*/  ULDC UR7, c[0x0][0x600] ;  /* 0x0001800000077ab9 */ /* 0x000fe20000000800 */
[----:B------:R-:W-:Y:S01]  /*cfd0*/  IMAD R14, R19, UR8, R14 ;  /* 0x00000008130e7c24 */ /* 0x000fe2000f8e020e */
[----:B------:R-:W-:Y:S01]  /*cfe0*/  PLOP3.LUT P0, PT, PT, PT, UP0, 0x40, 0x0 ;  /* 0x000000000000781c */ /* 0x000fe20003f0e808 */
[----:B------:R-:W-:Y:S01]  /*cff0*/  IMAD R15, R15, UR7, R4 ;  /* 0x000000070f0f7c24 */ /* 0x000fe2000f8e0204 */
[----:B------:R-:W-:Y:S01]  /*d000*/  PLOP3.LUT P1, PT, PT, PT, UP0, 0x40, 0x0 ;  /* 0x000000000000781c */ /* 0x000fe20003f2e808 */
[----:B------:R-:W-:-:S03]  /*d010*/  IMAD.MOV.U32 R6, RZ, RZ, 0x1 ;  /* 0x00000001ff067424 */ /* 0x000fc600078e00ff */
[----:B------:R-:W-:Y:S02]  /*d020*/  SEL R5, R15, R14, P0 ;  /* 0x0000000e0f057207 */ /* 0x000fe40000000000 */
[----:B------:R-:W-:-:S07]  /*d030*/  SEL R4, R14, R15, P1 ;  /* 0x0000000f0e047207 */ /* 0x000fce0000800000 */
.L_x_435:
[----:B------:R-:W-:Y:S05]  /*d040*/  BSYNC B1 ;  /* 0x0000000000017941 */ /* 0x000fea0003800000 */
.L_x_434:
[----:B------:R-:W-:-:S13]  /*d050*/  LOP3.LUT P0, RZ, R6, 0xff, RZ, 0xc0, !PT ;  /* 0x000000ff06ff7812 */ /* 0x000fda000780c0ff */
[----:B------:R-:W-:Y:S05]  /*d060*/  @P0 BRA `(.L_x_438) ;  /* 0xfffffff400240947 */ /* 0x000fea000383ffff */
[----:B------:R-:W-:Y:S05]  /*d070*/  BSYNC B0 ;  /* 0x0000000000007941 */ /* 0x000fea0003800000 */
.L_x_427:
[----:B------:R-:W-:-:S03]  /*d080*/  UMOV UR7, 0xffffffff ;  /* 0xffffffff00077882 */ /* 0x000fc60000000000 */
[----:B------:R-:W-:Y:S05]  /*d090*/  BRA.DIV UR7, `(.L_x_439) ;  /* 0x0000000a07c87947 */ /* 0x000fea000b800000 */
[----:B------:R-:W-:-:S13]  /*d0a0*/  ELECT P6, URZ, PT ;  /* 0x00000000003f782f */ /* 0x000fda00038c0000 */
.L_x_465:
[----:B------:R-:W-:Y:S04]  /*d0b0*/  BSSY B0, `(.L_x_440) ;  /* 0x0000098000007945 */ /* 0x000fe80003800000 */
[----:B------:R-:W-:Y:S05]  /*d0c0*/  @!P6 BRA `(.L_x_441) ;  /* 0x000000080058e947 */ /* 0x000fea0003800000 */
[----:B------:R-:W-:-:S04]  /*d0d0*/  ULOP3.LUT UR7, UR40, 0x2, URZ, 0xfc, !UPT ;  /* 0x0000000228077892 */ /* 0x000fc8000f8efc3f */
[----:B------:R-:W-:-:S06]  /*d0e0*/  UISETP.NE.AND UP0, UPT, UR7, 0x3, UPT ;  /* 0x000000030700788c */ /* 0x000fcc000bf05270 */
[----:B------:R-:W-:-:S13]  /*d0f0*/  PLOP3.LUT P0, PT, PT, PT, UP0, 0x80, 0x0 ;  /* 0x000000000000781c */ /* 0x000fda0003f0f008 */
[----:B------:R-:W-:Y:S05]  /*d100*/  @!P0 BRA `(.L_x_442) ;  /* 0x0000000000048947 */ /* 0x000fea0003800000 */
[----:B------:R-:W-:Y:S01]  /*d110*/  BPT.TRAP 0x1 ;  /* 0x000000040000795c */ /* 0x000fe20000300000 */
.L_x_442:
[----:B------:R-:W0:Y:S01]  /*d120*/  S2R R5, SR_CgaCtaId ;  /* 0x0000000000057919 */ /* 0x000e220000008800 */
[----:B------:R-:W-:Y:S02]  /*d130*/  MOV R2, 0x400 ;  /* 0x0000040000027802 */ /* 0x000fe40000000f00 */
[----:B------:R-:W-:Y:S02]  /*d140*/  SHF.L.U32 R4, R3, 0x1f, RZ ;  /* 0x0000001f03047819 */ /* 0x000fe400000006ff */
[----:B0-----:R-:W-:-:S05]  /*d150*/  LEA R5, R5, R2, 0x18 ;  /* 0x0000000205057211 */ /* 0x001fca00078ec0ff */
[----:B------:R-:W-:-:S04]  /*d160*/  VIADD R5, R5, 0x80 ;  /* 0x0000008005057836 */ /* 0x000fc80000000000 */
[C---:B------:R-:W-:Y:S02]  /*d170*/  IMAD R7, R0.reuse, 0x8, R5 ;  /* 0x0000000800077824 */ /* 0x040fe400078e0205 */
[----:B------:R-:W-:Y:S02]  /*d180*/  VIADD R0, R0, 0x1 ;  /* 0x0000000100007836 */ /* 0x000fe40000000000 */
[----:B------:R-:W0:Y:S03]  /*d190*/  SYNCS.PHASECHK.TRANS64.TRYWAIT P0, [R7+URZ], R4 ;  /* 0x00000004070075a7 */ /* 0x000e26000800017f */
[----:B------:R-:W-:-:S04]  /*d1a0*/  ISETP.NE.AND P1, PT, R0, 0x10, PT ;  /* 0x000000100000780c */ /* 0x000fc80003f25270 */
[----:B------:R-:W-:Y:S02]  /*d1b0*/  SEL R2, RZ, 0x1, P1 ;  /* 0x00000001ff027807 */ /* 0x000fe40000800000 */
[----:B------:R-:W-:Y:S02]  /*d1c0*/  SEL R0, R0, RZ, P1 ;  /* 0x000000ff00007207 */ /* 0x000fe40000800000 */
[----:B------:R-:W-:-:S03]  /*d1d0*/  LOP3.LUT R9, R3, R2, RZ, 0x3c, !PT ;  /* 0x0000000203097212 */ /* 0x000fc600078e3cff */
[----:B------:R-:W-:Y:S01]  /*d1e0*/  IMAD R6, R0, 0x8, R5 ;  /* 0x0000000800067824 */ /* 0x000fe200078e0205 */
[----:B------:R-:W-:Y:S01]  /*d1f0*/  SHF.L.U32 R3, R9, 0x1f, RZ ;  /* 0x0000001f09037819 */ /* 0x000fe200000006ff */
[----:B0-----:R-:W-:Y:S06]  /*d200*/  @!P0 BRA `(.L_x_443) ;  /* 0x00000008008c8947 */ /* 0x001fec0003800000 */
.L_x_466:
[----:B------:R-:W1:Y:S01]  /*d210*/  SYNCS.PHASECHK.TRANS64.TRYWAIT P0, [R6+URZ], R3 ;  /* 0x00000003060075a7 */ /* 0x000e62000800017f */
[----:B------:R-:W-:-:S05]  /*d220*/  VIADD R0, R0, 0x1 ;  /* 0x0000000100007836 */ /* 0x000fca0000000000 */
[----:B------:R-:W-:-:S04]  /*d230*/  ISETP.NE.AND P1, PT, R0, 0x10, PT ;  /* 0x000000100000780c */ /* 0x000fc80003f25270 */
[----:B------:R-:W-:Y:S02]  /*d240*/  SEL R2, RZ, 0x1, P1 ;  /* 0x00000001ff027807 */ /* 0x000fe40000800000 */
[----:B------:R-:W-:Y:S02]  /*d250*/  SEL R0, R0, RZ, P1 ;  /* 0x000000ff00007207 */ /* 0x000fe40000800000 */
[----:B------:R-:W-:-:S03]  /*d260*/  LOP3.LUT R9, R9, R2, RZ, 0x3c, !PT ;  /* 0x0000000209097212 */ /* 0x000fc600078e3cff */
[----:B0-----:R-:W-:Y:S01]  /*d270*/  IMAD R7, R0, 0x8, R5 ;  /* 0x0000000800077824 */ /* 0x001fe200078e0205 */
[----:B------:R-:W-:Y:S01]  /*d280*/  SHF.L.U32 R4, R9, 0x1f, RZ ;  /* 0x0000001f09047819 */ /* 0x000fe200000006ff */
[----:B-1----:R-:W-:Y:S06]  /*d290*/  @!P0 BRA `(.L_x_444) ;  /* 0x00000008007c8947 */ /* 0x002fec0003800000 */
.L_x_467:
        /* <DEDUP_REMOVED lines=9> */
.L_x_468:
        /* <DEDUP_REMOVED lines=9> */
.L_x_469:
        /* <DEDUP_REMOVED lines=9> */
.L_x_470:
        /* <DEDUP_REMOVED lines=9> */
.L_x_471:
        /* <DEDUP_REMOVED lines=9> */
.L_x_472:
        /* <DEDUP_REMOVED lines=9> */
.L_x_473:
        /* <DEDUP_REMOVED lines=9> */
.L_x_474:
        /* <DEDUP_REMOVED lines=9> */
.L_x_475:
        /* <DEDUP_REMOVED lines=9> */
.L_x_476:
        /* <DEDUP_REMOVED lines=9> */
.L_x_477:
        /* <DEDUP_REMOVED lines=9> */
.L_x_478:
        /* <DEDUP_REMOVED lines=9> */
.L_x_479:
[----:B------:R-:W1:Y:S01]  /*d960*/  SYNCS.PHASECHK.TRANS64.TRYWAIT P0, [R7+URZ], R4 ;  /* 0x00000004070075a7 */ /* 0x000e62000800017f */
[----:B------:R-:W-:-:S05]  /*d970*/  VIADD R0, R0, 0x1 ;  /* 0x0000000100007836 */ /* 0x000fca0000000000 */
[----:B------:R-:W-:-:S04]  /*d980*/  ISETP.NE.AND P1, PT, R0, 0x10, PT ;  /* 0x000000100000780c */ /* 0x000fc80003f25270 */
[----:B------:R-:W-:Y:S02]  /*d990*/  SEL R2, RZ, 0x1, P1 ;  /* 0x00000001ff027807 */ /* 0x000fe40000800000 */
[----:B------:R-:W-:Y:S02]  /*d9a0*/  SEL R0, R0, RZ, P1 ;  /* 0x000000ff00007207 */ /* 0x000fe40000800000 */
[----:B------:R-:W-:Y:S01]  /*d9b0*/  LOP3.LUT R2, R9, R2, RZ, 0x3c, !PT ;  /* 0x0000000209027212 */ /* 0x000fe200078e3cff */
[----:B-1----:R-:W-:Y:S06]  /*d9c0*/  @!P0 BRA `(.L_x_457) ;  /* 0x0000000400b48947 */ /* 0x002fec0003800000 */
.L_x_480:
[----:B------:R-:W-:Y:S01]  /*d9d0*/  IMAD R5, R0, 0x8, R5 ;  /* 0x0000000800057824 */ /* 0x000fe200078e0205 */
[----:B------:R-:W-:-:S07]  /*d9e0*/  SHF.L.U32 R0, R2, 0x1f, RZ ;  /* 0x0000001f02007819 */ /* 0x000fce00000006ff */
.L_x_458:
[----:B--2---:R2:W3:Y:S02]  /*d9f0*/  SYNCS.PHASECHK.TRANS64.TRYWAIT P0, [R5+URZ], R0 ;  /* 0x00000000050075a7 */ /* 0x0044e4000800017f */
[----:B---3--:R-:W-:Y:S05]  /*da00*/  @!P0 NANOSLEEP.SYNCS 0x989680 ;  /* 0x009896800000895d */ /* 0x008fea0003900000 */
[----:B------:R-:W3:Y:S02]  /*da10*/  @!P0 SYNCS.PHASECHK.TRANS64 P0, [R5+URZ], R0 ;  /* 0x00000000050085a7 */ /* 0x000ee4000800007f */
[----:B---3--:R-:W-:Y:S05]  /*da20*/  @!P0 BRA `(.L_x_458) ;  /* 0xfffffffc00f08947 */ /* 0x008fea000383ffff */
.L_x_441:
[----:B------:R-:W-:Y:S05]  /*da30*/  BSYNC B0 ;  /* 0x0000000000007941 */ /* 0x000fea0003800000 */
.L_x_440:
[----:B------:R-:W-:Y:S05]  /*da40*/  EXIT ;  /* 0x000000000000794d */ /* 0x000fea0003800000 */
.L_x_22:
[----:B---3--:R3:W4:Y:S02]  /*da50*/  SYNCS.PHASECHK.TRANS64.TRYWAIT P1, [R3+URZ], R0 ;  /* 0x00000000030075a7 */ /* 0x008724000802017f */
[----:B----4-:R-:W-:Y:S05]  /*da60*/  @!P1 NANOSLEEP.SYNCS 0x989680 ;  /* 0x009896800000995d */ /* 0x010fea0003900000 */
[----:B------:R-:W4:Y:S02]  /*da70*/  @!P1 SYNCS.PHASECHK.TRANS64 P1, [R3+URZ], R0 ;  /* 0x00000000030095a7 */ /* 0x000f24000802007f */
[----:B----4-:R-:W-:Y:S05]  /*da80*/  @!P1 BRA `(.L_x_22) ;  /* 0xfffffffc00f09947 */ /* 0x010fea000383ffff */
[----:B------:R-:W-:Y:S05]  /*da90*/  BRA `(.L_x_21) ;  /* 0xffffff3c00747947 */ /* 0x000fea000383ffff */
.L_x_27:
[----:B-1----:R1:W2:Y:S02]  /*daa0*/  SYNCS.PHASECHK.TRANS64.TRYWAIT P1, [R5+URZ], R4 ;  /* 0x00000004050075a7 */ /* 0x0022a4000802017f */
[----:B--2---:R-:W-:Y:S05]  /*dab0*/  @!P1 NANOSLEEP.SYNCS 0x989680 ;  /* 0x009896800000995d */ /* 0x004fea0003900000 */
[----:B------:R-:W2:Y:S02]  /*dac0*/  @!P1 SYNCS.PHASECHK.TRANS64 P1, [R5+URZ], R4 ;  /* 0x00000004050095a7 */ /* 0x000ea4000802007f */
[----:B--2---:R-:W-:Y:S05]  /*dad0*/  @!P1 BRA `(.L_x_27) ;  /* 0xfffffffc00f09947 */ /* 0x004fea000383ffff */
[----:B------:R-:W-:Y:S05]  /*dae0*/  BRA `(.L_x_26) ;  /* 0xffffff4000187947 */ /* 0x000fea000383ffff */
.L_x_428:
[----:B------:R-:W-:Y:S01]  /*daf0*/  BSSY B1, `(.L_x_459) ;  /* 0x0000006000017945 */ /* 0x000fe20003800000 */
[----:B------:R-:W-:-:S07]  /*db00*/  IMAD.MOV.U32 R15, RZ, RZ, -0x1 ;  /* 0xffffffffff0f7424 */ /* 0x000fce00078e00ff */
[----:B------:R-:W-:Y:S05]  /*db10*/  WARPSYNC.COLLECTIVE R15, `(.L_x_460) ;  /* 0x000000000f0c7348 */ /* 0x000fea0003c00000 */
[----:B------:R-:W-:Y:S02]  /*db20*/  ELECT P6, UR62, PT ;  /* 0x00000000003e782f */ /* 0x000fe400038c0000 */
[----:B------:R-:W-:Y:S01]  /*db30*/  MOV R14, UR62 ;  /* 0x0000003e000e7c02 */ /* 0x000fe20008000f00 */
[----:B------:R-:W-:Y:S10]  /*db40*/  ENDCOLLECTIVE ;  /* 0x000000000000791b */ /* 0x000ff40003800000 */
.L_x_460:
[----:B------:R-:W-:Y:S05]  /*db50*/  BSYNC B1 ;  /* 0x0000000000017941 */ /* 0x000fea0003800000 */
.L_x_459:
[----:B------:R-:W-:Y:S05]  /*db60*/  BRA `(.L_x_461) ;  /* 0xffffffe800707947 */ /* 0x000fea000383ffff */
.L_x_431:
[----:B-1----:R1:W2:Y:S02]  /*db70*/  SYNCS.PHASECHK.TRANS64.TRYWAIT P0, [R15+URZ+0x80], R6 ;  /* 0x000080060f0075a7 */ /* 0x0022a4000800017f */
[----:B--2---:R-:W-:Y:S05]  /*db80*/  @!P0 NANOSLEEP.SYNCS 0x989680 ;  /* 0x009896800000895d */ /* 0x004fea0003900000 */
[----:B------:R-:W2:Y:S02]  /*db90*/  @!P0 SYNCS.PHASECHK.TRANS64 P0, [R15+URZ+0x80], R6 ;  /* 0x000080060f0085a7 */ /* 0x000ea4000800007f */
[----:B--2---:R-:W-:Y:S05]  /*dba0*/  @!P0 BRA `(.L_x_431) ;  /* 0xfffffffc00f08947 */ /* 0x004fea000383ffff */
[----:B------:R-:W-:Y:S05]  /*dbb0*/  BRA `(.L_x_462) ;  /* 0xffffffe800ac7947 */ /* 0x000fea000383ffff */
.L_x_439:
[----:B------:R-:W-:Y:S01]  /*dbc0*/  BSSY B0, `(.L_x_463) ;  /* 0x0000006000007945 */ /* 0x000fe20003800000 */
[----:B------:R-:W-:-:S07]  /*dbd0*/  IMAD.MOV.U32 R15, RZ, RZ, -0x1 ;  /* 0xffffffffff0f7424 */ /* 0x000fce00078e00ff */
[----:B------:R-:W-:Y:S05]  /*dbe0*/  WARPSYNC.COLLECTIVE R15, `(.L_x_464) ;  /* 0x000000000f0c7348 */ /* 0x000fea0003c00000 */
[----:B------:R-:W-:Y:S02]  /*dbf0*/  ELECT P6, UR62, PT ;  /* 0x00000000003e782f */ /* 0x000fe400038c0000 */
[----:B------:R-:W-:Y:S01]  /*dc00*/  MOV R14, UR62 ;  /* 0x0000003e000e7c02 */ /* 0x000fe20008000f00 */
[----:B------:R-:W-:Y:S10]  /*dc10*/  ENDCOLLECTIVE ;  /* 0x000000000000791b */ /* 0x000ff40003800000 */
.L_x_464:
[----:B------:R-:W-:Y:S05]  /*dc20*/  BSYNC B0 ;  /* 0x0000000000007941 */ /* 0x000fea0003800000 */
.L_x_463:
[----:B------:R-:W-:Y:S05]  /*dc30*/  BRA `(.L_x_465) ;  /* 0xfffffff4001c7947 */ /* 0x000fea000383ffff */
.L_x_443:
[----:B0-----:R0:W1:Y:S02]  /*dc40*/  SYNCS.PHASECHK.TRANS64.TRYWAIT P0, [R7+URZ], R4 ;  /* 0x00000004070075a7 */ /* 0x001064000800017f */
[----:B-1----:R-:W-:Y:S05]  /*dc50*/  @!P0 NANOSLEEP.SYNCS 0x989680 ;  /* 0x009896800000895d */ /* 0x002fea0003900000 */
[----:B------:R-:W1:Y:S02]  /*dc60*/  @!P0 SYNCS.PHASECHK.TRANS64 P0, [R7+URZ], R4 ;  /* 0x00000004070085a7 */ /* 0x000e64000800007f */
[----:B-1----:R-:W-:Y:S05]  /*dc70*/  @!P0 BRA `(.L_x_443) ;  /* 0xfffffffc00f08947 */ /* 0x002fea000383ffff */
[----:B------:R-:W-:Y:S05]  /*dc80*/  BRA `(.L_x_466) ;  /* 0xfffffff400607947 */ /* 0x000fea000383ffff */
.L_x_444:
[----:B0-----:R0:W1:Y:S02]  /*dc90*/  SYNCS.PHASECHK.TRANS64.TRYWAIT P0, [R6+URZ], R3 ;  /* 0x00000003060075a7 */ /* 0x001064000800017f */
[----:B-1----:R-:W-:Y:S05]  /*dca0*/  @!P0 NANOSLEEP.SYNCS 0x989680 ;  /* 0x009896800000895d */ /* 0x002fea0003900000 */
[----:B------:R-:W1:Y:S02]  /*dcb0*/  @!P0 SYNCS.PHASECHK.TRANS64 P0, [R6+URZ], R3 ;  /* 0x00000003060085a7 */ /* 0x000e64000800007f */
[----:B-1----:R-:W-:Y:S05]  /*dcc0*/  @!P0 BRA `(.L_x_444) ;  /* 0xfffffffc00f08947 */ /* 0x002fea000383ffff */
[----:B------:R-:W-:Y:S05]  /*dcd0*/  BRA `(.L_x_467) ;  /* 0xfffffff400707947 */ /* 0x000fea000383ffff */
.L_x_445:
[----:B0-----:R0:W1:Y:S02]  /*dce0*/  SYNCS.PHASECHK.TRANS64.TRYWAIT P0, [R7+URZ], R4 ;  /* 0x00000004070075a7 */ /* 0x001064000800017f */
[----:B-1----:R-:W-:Y:S05]  /*dcf0*/  @!P0 NANOSLEEP.SYNCS 0x989680 ;  /* 0x009896800000895d */ /* 0x002fea0003900000 */
[----:B------:R-:W1:Y:S02]  /*dd00*/  @!P0 SYNCS.PHASECHK.TRANS64 P0, [R7+URZ], R4 ;  /* 0x00000004070085a7 */ /* 0x000e64000800007f */
[----:B-1----:R-:W-:Y:S05]  /*dd10*/  @!P0 BRA `(.L_x_445) ;  /* 0xfffffffc00f08947 */ /* 0x002fea000383ffff */
[----:B------:R-:W-:Y:S05]  /*dd20*/  BRA `(.L_x_468) ;  /* 0xfffffff400807947 */ /* 0x000fea000383ffff */
.L_x_446:
[----:B0-----:R0:W1:Y:S02]  /*dd30*/  SYNCS.PHASECHK.TRANS64.TRYWAIT P0, [R6+URZ], R3 ;  /* 0x00000003060075a7 */ /* 0x001064000800017f */
[----:B-1----:R-:W-:Y:S05]  /*dd40*/  @!P0 NANOSLEEP.SYNCS 0x989680 ;  /* 0x009896800000895d */ /* 0x002fea0003900000 */
[----:B------:R-:W1:Y:S02]  /*dd50*/  @!P0 SYNCS.PHASECHK.TRANS64 P0, [R6+URZ], R3 ;  /* 0x00000003060085a7 */ /* 0x000e64000800007f */
[----:B-1----:R-:W-:Y:S05]  /*dd60*/  @!P0 BRA `(.L_x_446) ;  /* 0xfffffffc00f08947 */ /* 0x002fea000383ffff */
[----:B------:R-:W-:Y:S05]  /*dd70*/  BRA `(.L_x_469) ;  /* 0xfffffff400907947 */ /* 0x000fea000383ffff */
.L_x_447:
[----:B0-----:R0:W1:Y:S02]  /*dd80*/  SYNCS.PHASECHK.TRANS64.TRYWAIT P0, [R7+URZ], R4 ;  /* 0x00000004070075a7 */ /* 0x001064000800017f */
[----:B-1----:R-:W-:Y:S05]  /*dd90*/  @!P0 NANOSLEEP.SYNCS 0x989680 ;  /* 0x009896800000895d */ /* 0x002fea0003900000 */
[----:B------:R-:W1:Y:S02]  /*dda0*/  @!P0 SYNCS.PHASECHK.TRANS64 P0, [R7+URZ], R4 ;  /* 0x00000004070085a7 */ /* 0x000e64000800007f */
[----:B-1----:R-:W-:Y:S05]  /*ddb0*/  @!P0 BRA `(.L_x_447) ;  /* 0xfffffffc00f08947 */ /* 0x002fea000383ffff */
[----:B------:R-:W-:Y:S05]  /*ddc0*/  BRA `(.L_x_470) ;  /* 0xfffffff400a07947 */ /* 0x000fea000383ffff */
.L_x_448:
[----:B0-----:R0:W1:Y:S02]  /*ddd0*/  SYNCS.PHASECHK.TRANS64.TRYWAIT P0, [R6+URZ], R3 ;  /* 0x00000003060075a7 */ /* 0x001064000800017f */
[----:B-1----:R-:W-:Y:S05]  /*dde0*/  @!P0 NANOSLEEP.SYNCS 0x989680 ;  /* 0x009896800000895d */ /* 0x002fea0003900000 */
[----:B------:R-:W1:Y:S02]  /*ddf0*/  @!P0 SYNCS.PHASECHK.TRANS64 P0, [R6+URZ], R3 ;  /* 0x00000003060085a7 */ /* 0x000e64000800007f */
[----:B-1----:R-:W-:Y:S05]  /*de00*/  @!P0 BRA `(.L_x_448) ;  /* 0xfffffffc00f08947 */ /* 0x002fea000383ffff */
[----:B------:R-:W-:Y:S05]  /*de10*/  BRA `(.L_x_471) ;  /* 0xfffffff400b07947 */ /* 0x000fea000383ffff */
.L_x_449:
[----:B0-----:R0:W1:Y:S02]  /*de20*/  SYNCS.PHASECHK.TRANS64.TRYWAIT P0, [R7+URZ], R4 ;  /* 0x00000004070075a7 */ /* 0x001064000800017f */
[----:B-1----:R-:W-:Y:S05]  /*de30*/  @!P0 NANOSLEEP.SYNCS 0x989680 ;  /* 0x009896800000895d */ /* 0x002fea0003900000 */
[----:B------:R-:W1:Y:S02]  /*de40*/  @!P0 SYNCS.PHASECHK.TRANS64 P0, [R7+URZ], R4 ;  /* 0x00000004070085a7 */ /* 0x000e64000800007f */
[----:B-1----:R-:W-:Y:S05]  /*de50*/  @!P0 BRA `(.L_x_449) ;  /* 0xfffffffc00f08947 */ /* 0x002fea000383ffff */
[----:B------:R-:W-:Y:S05]  /*de60*/  BRA `(.L_x_472) ;  /* 0xfffffff400c07947 */ /* 0x000fea000383ffff */
.L_x_450:
[----:B0-----:R0:W1:Y:S02]  /*de70*/  SYNCS.PHASECHK.TRANS64.TRYWAIT P0, [R6+URZ], R3 ;  /* 0x00000003060075a7 */ /* 0x001064000800017f */
[----:B-1----:R-:W-:Y:S05]  /*de80*/  @!P0 NANOSLEEP.SYNCS 0x989680 ;  /* 0x009896800000895d */ /* 0x002fea0003900000 */
[----:B------:R-:W1:Y:S02]  /*de90*/  @!P0 SYNCS.PHASECHK.TRANS64 P0, [R6+URZ], R3 ;  /* 0x00000003060085a7 */ /* 0x000e64000800007f */
[----:B-1----:R-:W-:Y:S05]  /*dea0*/  @!P0 BRA `(.L_x_450) ;  /* 0xfffffffc00f08947 */ /* 0x002fea000383ffff */
[----:B------:R-:W-:Y:S05]  /*deb0*/  BRA `(.L_x_473) ;  /* 0xfffffff400d07947 */ /* 0x000fea000383ffff */
.L_x_451:
[----:B0-----:R0:W1:Y:S02]  /*dec0*/  SYNCS.PHASECHK.TRANS64.TRYWAIT P0, [R7+URZ], R4 ;  /* 0x00000004070075a7 */ /* 0x001064000800017f */
[----:B-1----:R-:W-:Y:S05]  /*ded0*/  @!P0 NANOSLEEP.SYNCS 0x989680 ;  /* 0x009896800000895d */ /* 0x002fea0003900000 */
[----:B------:R-:W1:Y:S02]  /*dee0*/  @!P0 SYNCS.PHASECHK.TRANS64 P0, [R7+URZ], R4 ;  /* 0x00000004070085a7 */ /* 0x000e64000800007f */
[----:B-1----:R-:W-:Y:S05]  /*def0*/  @!P0 BRA `(.L_x_451) ;  /* 0xfffffffc00f08947 */ /* 0x002fea000383ffff */
[----:B------:R-:W-:Y:S05]  /*df00*/  BRA `(.L_x_474) ;  /* 0xfffffff400e07947 */ /* 0x000fea000383ffff */
.L_x_452:
[----:B0-----:R0:W1:Y:S02]  /*df10*/  SYNCS.PHASECHK.TRANS64.TRYWAIT P0, [R6+URZ], R3 ;  /* 0x00000003060075a7 */ /* 0x001064000800017f */
[----:B-1----:R-:W-:Y:S05]  /*df20*/  @!P0 NANOSLEEP.SYNCS 0x989680 ;  /* 0x009896800000895d */ /* 0x002fea0003900000 */
[----:B------:R-:W1:Y:S02]  /*df30*/  @!P0 SYNCS.PHASECHK.TRANS64 P0, [R6+URZ], R3 ;  /* 0x00000003060085a7 */ /* 0x000e64000800007f */
[----:B-1----:R-:W-:Y:S05]  /*df40*/  @!P0 BRA `(.L_x_452) ;  /* 0xfffffffc00f08947 */ /* 0x002fea000383ffff */
[----:B------:R-:W-:Y:S05]  /*df50*/  BRA `(.L_x_475) ;  /* 0xfffffff400f07947 */ /* 0x000fea000383ffff */
.L_x_453:
[----:B0-----:R0:W1:Y:S02]  /*df60*/  SYNCS.PHASECHK.TRANS64.TRYWAIT P0, [R7+URZ], R4 ;  /* 0x00000004070075a7 */ /* 0x001064000800017f */
[----:B-1----:R-:W-:Y:S05]  /*df70*/  @!P0 NANOSLEEP.SYNCS 0x989680 ;  /* 0x009896800000895d */ /* 0x002fea0003900000 */
[----:B------:R-:W1:Y:S02]  /*df80*/  @!P0 SYNCS.PHASECHK.TRANS64 P0, [R7+URZ], R4 ;  /* 0x00000004070085a7 */ /* 0x000e64000800007f */
[----:B-1----:R-:W-:Y:S05]  /*df90*/  @!P0 BRA `(.L_x_453) ;  /* 0xfffffffc00f08947 */ /* 0x002fea000383ffff */
[----:B------:R-:W-:Y:S05]  /*dfa0*/  BRA `(.L_x_476) ;  /* 0xfffffff800007947 */ /* 0x000fea000383ffff */
.L_x_454:
[----:B0-----:R0:W1:Y:S02]  /*dfb0*/  SYNCS.PHASECHK.TRANS64.TRYWAIT P0, [R6+URZ], R3 ;  /* 0x00000003060075a7 */ /* 0x001064000800017f */
[----:B-1----:R-:W-:Y:S05]  /*dfc0*/  @!P0 NANOSLEEP.SYNCS 0x989680 ;  /* 0x009896800000895d */ /* 0x002fea0003900000 */
[----:B------:R-:W1:Y:S02]  /*dfd0*/  @!P0 SYNCS.PHASECHK.TRANS64 P0, [R6+URZ], R3 ;  /* 0x00000003060085a7 */ /* 0x000e64000800007f */
[----:B-1----:R-:W-:Y:S05]  /*dfe0*/  @!P0 BRA `(.L_x_454) ;  /* 0xfffffffc00f08947 */ /* 0x002fea000383ffff */
[----:B------:R-:W-:Y:S05]  /*dff0*/  BRA `(.L_x_477) ;  /* 0xfffffff800107947 */ /* 0x000fea000383ffff */
.L_x_455:
[----:B0-----:R0:W1:Y:S02]  /*e000*/  SYNCS.PHASECHK.TRANS64.TRYWAIT P0, [R7+URZ], R4 ;  /* 0x00000004070075a7 */ /* 0x001064000800017f */
[----:B-1----:R-:W-:Y:S05]  /*e010*/  @!P0 NANOSLEEP.SYNCS 0x989680 ;  /* 0x009896800000895d */ /* 0x002fea0003900000 */
[----:B------:R-:W1:Y:S02]  /*e020*/  @!P0 SYNCS.PHASECHK.TRANS64 P0, [R7+URZ], R4 ;  /* 0x00000004070085a7 */ /* 0x000e64000800007f */
[----:B-1----:R-:W-:Y:S05]  /*e030*/  @!P0 BRA `(.L_x_455) ;  /* 0xfffffffc00f08947 */ /* 0x002fea000383ffff */
[----:B------:R-:W-:Y:S05]  /*e040*/  BRA `(.L_x_478) ;  /* 0xfffffff800207947 */ /* 0x000fea000383ffff */
.L_x_456:
[----:B0-----:R0:W1:Y:S02]  /*e050*/  SYNCS.PHASECHK.TRANS64.TRYWAIT P0, [R6+URZ], R3 ;  /* 0x00000003060075a7 */ /* 0x001064000800017f */
[----:B-1----:R-:W-:Y:S05]  /*e060*/  @!P0 NANOSLEEP.SYNCS 0x989680 ;  /* 0x009896800000895d */ /* 0x002fea0003900000 */
[----:B------:R-:W1:Y:S02]  /*e070*/  @!P0 SYNCS.PHASECHK.TRANS64 P0, [R6+URZ], R3 ;  /* 0x00000003060085a7 */ /* 0x000e64000800007f */
[----:B-1----:R-:W-:Y:S05]  /*e080*/  @!P0 BRA `(.L_x_456) ;  /* 0xfffffffc00f08947 */ /* 0x002fea000383ffff */
[----:B------:R-:W-:Y:S05]  /*e090*/  BRA `(.L_x_479) ;  /* 0xfffffff800307947 */ /* 0x000fea000383ffff */
.L_x_457:
[----:B-1----:R1:W2:Y:S02]  /*e0a0*/  SYNCS.PHASECHK.TRANS64.TRYWAIT P0, [R7+URZ], R4 ;  /* 0x00000004070075a7 */ /* 0x0022a4000800017f */
[----:B--2---:R-:W-:Y:S05]  /*e0b0*/  @!P0 NANOSLEEP.SYNCS 0x989680 ;  /* 0x009896800000895d */ /* 0x004fea0003900000 */
[----:B------:R-:W2:Y:S02]  /*e0c0*/  @!P0 SYNCS.PHASECHK.TRANS64 P0, [R7+URZ], R4 ;  /* 0x00000004070085a7 */ /* 0x000ea4000800007f */
[----:B--2---:R-:W-:Y:S05]  /*e0d0*/  @!P0 BRA `(.L_x_457) ;  /* 0xfffffffc00f08947 */ /* 0x004fea000383ffff */
[----:B------:R-:W-:Y:S05]  /*e0e0*/  BRA `(.L_x_480) ;  /* 0xfffffff800387947 */ /* 0x000fea000383ffff */
.L_x_481:
[----:B------:R-:W-:-:S00]  /*e0f0*/  BRA `(.L_x_481) ;  /* 0xfffffffc00fc7947 */ /* 0x000fc0000383ffff */
[----:B------:R-:W-:-:S00]  /*e100*/  NOP ;  /* 0x0000000000007918 */ /* 0x000fc00000000000 */
[----:B------:R-:W-:-:S00]  /*e110*/  NOP ;  /* 0x0000000000007918 */ /* 0x000fc00000000000 */
[----:B------:R-:W-:-:S00]  /*e120*/  NOP ;  /* 0x0000000000007918 */ /* 0x000fc00000000000 */
[----:B------:R-:W-:-:S00]  /*e130*/  NOP ;  /* 0x0000000000007918 */ /* 0x000fc00000000000 */
[----:B------:R-:W-:-:S00]  /*e140*/  NOP ;  /* 0x0000000000007918 */ /* 0x000fc00000000000 */
[----:B------:R-:W-:-:S00]  /*e150*/  NOP ;  /* 0x0000000000007918 */ /* 0x000fc00000000000 */
[----:B------:R-:W-:-:S00]  /*e160*/  NOP ;  /* 0x0000000000007918 */ /* 0x000fc00000000000 */
[----:B------:R-:W-:-:S00]  /*e170*/  NOP ;  /* 0x0000000000007918 */ /* 0x000fc00000000000 */
.L_x_482:


//--------------------- .nv.global.init           --------------------------
	.section	.nv.global.init,"aw",@progbits
.nv.global.init:
	.type		$str$22,@object
	.size		$str$22,($str$23 - $str$22)
$str$22:
        /*0000*/ 	.byte	0x6b, 0x5f, 0x74, 0x69, 0x6c, 0x65, 0x5f, 0x63, 0x6f, 0x75, 0x6e, 0x74, 0x20, 0x3e, 0x3d, 0x20
        /*0010*/ 	.byte	0x31, 0x00
	.type		$str$23,@object
	.size		$str$23,(__unnamed_1 - $str$23)
$str$23:
        /*0012*/ 	.byte	0x2f, 0x74, 0x6d, 0x70, 0x2f, 0x63, 0x75, 0x74, 0x6c, 0x61, 0x73, 0x73, 0x5f, 0x73, 0x77, 0x65
        /*0022*/ 	.byte	0x65, 0x70, 0x5f, 0x73, 0x72, 0x63, 0x2f, 0x69, 0x6e, 0x63, 0x6c, 0x75, 0x64, 0x65, 0x2f, 0x63
        /*0032*/ 	.byte	0x75, 0x74, 0x6c, 0x61, 0x73, 0x73, 0x2f, 0x67, 0x65, 0x6d, 0x6d, 0x2f, 0x63, 0x6f, 0x6c, 0x6c
        /*0042*/ 	.byte	0x65, 0x63, 0x74, 0x69, 0x76, 0x65, 0x2f, 0x73, 0x6d, 0x39, 0x30, 0x5f, 0x6d, 0x6d, 0x61, 0x5f
        /*0052*/ 	.byte	0x74, 0x6d, 0x61, 0x5f, 0x67, 0x6d, 0x6d, 0x61, 0x5f, 0x73, 0x73, 0x5f, 0x77, 0x61, 0x72, 0x70
        /*0062*/ 	.byte	0x73, 0x70, 0x65, 0x63, 0x69, 0x61, 0x6c, 0x69, 0x7a, 0x65, 0x64, 0x2e, 0x68, 0x70, 0x70, 0x00
	.type		__unnamed_1,@object
	.size		__unnamed_1,(.L_0 - __unnamed_1)
__unnamed_1:
        /*0072*/ 	.byte	0x76, 0x6f, 0x69, 0x64, 0x20, 0x63, 0x75, 0x74, 0x6c, 0x61, 0x73, 0x73, 0x3a, 0x3a, 0x67, 0x65
        /* <DEDUP_REMOVED lines=172> */
        /*0b42*/ 	.byte	0x3a, 0x3a, 0x69, 0x64, 0x65, 0x6e, 0x74, 0x69, 0x74, 0x79, 0x5d, 0x00
.L_0:


//--------------------- .nv.shared._ZN7cutlass13device_kernelINS_4gemm6kernel13GemmUniversalIN4cute5tupleIJiiiiEEENS1_10collective13CollectiveMmaINS1_34MainloopSm90TmaGmmaWarpSpecializedILi16ENS5_IJNS4_1CILi2EEENSA_ILi1EEESC_EEENS1_35KernelTmaWarpSpecializedCooperativeEEENS5_IJNSA_ILi256EEENSA_ILi192EEENSA_ILi32EEEEEEaNS5_IJlSC_lEEEaSK_NS4_8TiledMMAINS4_8MMA_AtomIJNS4_4SM904GMMA27MMA_64x192x32_S32S8S8_SS_TNEEEENS4_6LayoutISD_NS5_IJSC_NSA_ILi0EEESS_EEEEENS5_IJNS4_10UnderscoreESV_SV_EEEEENS4_13SM90_TMA_LOADENS4_14ComposedLayoutINS4_7SwizzleILi1ELi4ELi3EEENS4_18smem_ptr_flag_bitsILi8EEENSR_INS5_IJNSA_ILi8EEESI_EEENS5_IJSI_SC_EEEEEEEvNS4_8identityENS4_23SM90_TMA_LOAD_MULTICASTES18_vS19_EENS_8epilogue10collective6detail29Sm90TmaWarpSpecializedAdapterINS1D_15DefaultEpilogueIaSK_SK_NS1C_6thread17LinearCombinationIaLi1EiiLNS1H_9ScaleType4KindE0ELNS_15FloatRoundStyleE2EaEENS1_15EpilogueDefaultEEEEEvvEEEEvNT_6ParamsE --------------------------
	.section	.nv.shared._ZN7cutlass13device_kernelINS_4gemm6kernel13GemmUniversalIN4cute5tupleIJiiiiEEENS1_10collective13CollectiveMmaINS1_34MainloopSm90TmaGmmaWarpSpecializedILi16ENS5_IJNS4_1CILi2EEENSA_ILi1EEESC_EEENS1_35KernelTmaWarpSpecializedCooperativeEEENS5_IJNSA_ILi256EEENSA_ILi192EEENSA_ILi32EEEEEEaNS5_IJlSC_lEEEaSK_NS4_8TiledMMAINS4_8MMA_AtomIJNS4_4SM904GMMA27MMA_64x192x32_S32S8S8_SS_TNEEEENS4_6LayoutISD_NS5_IJSC_NSA_ILi0EEESS_EEEEENS5_IJNS4_10UnderscoreESV_SV_EEEEENS4_13SM90_TMA_LOADENS4_14ComposedLayoutINS4_7SwizzleILi1ELi4ELi3EEENS4_18smem_ptr_flag_bitsILi8EEENSR_INS5_IJNSA_ILi8EEESI_EEENS5_IJSI_SC_EEEEEEEvNS4_8identityENS4_23SM90_TMA_LOAD_MULTICASTES18_vS19_EENS_8epilogue10collective6detail29Sm90TmaWarpSpecializedAdapterINS1D_15DefaultEpilogueIaSK_SK_NS1C_6thread17LinearCombinationIaLi1EiiLNS1H_9ScaleType4KindE0ELNS_15FloatRoundStyleE2EaEENS1_15EpilogueDefaultEEEEEvvEEEEvNT_6ParamsE,"aw",@nobits
	.sectionflags	@""
	.align	16
	.zero		1024


//--------------------- .nv.shared.reserved.0     --------------------------
	.section	.nv.shared.reserved.0,"aw",@nobits
	.weak		__nv_reservedSMEM_offset_0_alias
	.size		__nv_reservedSMEM_offset_0_alias, 0, 0
	.other		__nv_reservedSMEM_offset_0_alias,@"STO_CUDA_RESERVED_SHARED STV_DEFAULT"
__nv_reservedSMEM_offset_0_alias:
	.zero		0


//--------------------- .nv.global                --------------------------
	.section	.nv.global,"aw",@nobits
.nv.global:
	.type		_ZN40_INTERNAL_0b5fab24_4_k_cu_fb03d390_110304cute1_E,@object
	.size		_ZN40_INTERNAL_0b5fab24_4_k_cu_fb03d390_110304cute1_E,(_ZN40_INTERNAL_0b5fab24_4_k_cu_fb03d390_110304cuda3std3__45__cpo6cbeginE - _ZN40_INTERNAL_0b5fab24_4_k_cu_fb03d390_110304cute1_E)
_ZN40_INTERNAL_0b5fab24_4_k_cu_fb03d390_110304cute1_E:
	.zero		1
	.type		_ZN40_INTERNAL_0b5fab24_4_k_cu_fb03d390_110304cuda3std3__45__cpo6cbeginE,@object
	.size		_ZN40_INTERNAL_0b5fab24_4_k_cu_fb03d390_110304cuda3std3__45__cpo6cbeginE,(_ZN40_INTERNAL_0b5fab24_4_k_cu_fb03d390_110304cuda3std3__48in_placeE - _ZN40_INTERNAL_0b5fab24_4_k_cu_fb03d390_110304cuda3std3__45__cpo6cbeginE)
_ZN40_INTERNAL_0b5fab24_4_k_cu_fb03d390_110304cuda3std3__45__cpo6cbeginE:
	.zero		1
	.type		_ZN40_INTERNAL_0b5fab24_4_k_cu_fb03d390_110304cuda3std3__48in_placeE,@object
	.size		_ZN40_INTERNAL_0b5fab24_4_k_cu_fb03d390_110304cuda3std3__48in_placeE,(_ZN40_INTERNAL_0b5fab24_4_k_cu_fb03d390_110304cuda3std6ranges3__45__cpo9iter_moveE - _ZN40_INTERNAL_0b5fab24_4_k_cu_fb03d390_110304cuda3std3__48in_placeE)
_ZN40_INTERNAL_0b5fab24_4_k_cu_fb03d390_110304cuda3std3__48in_placeE:
	.zero		1
	.type		_ZN40_INTERNAL_0b5fab24_4_k_cu_fb03d390_110304cuda3std6ranges3__45__cpo9iter_moveE,@object
	.size		_ZN40_INTERNAL_0b5fab24_4_k_cu_fb03d390_110304cuda3std6ranges3__45__cpo9iter_moveE,(_ZN40_INTERNAL_0b5fab24_4_k_cu_fb03d390_110304cuda3std3__45__cpo5beginE - _ZN40_INTERNAL_0b5fab24_4_k_cu_fb03d390_110304cuda3std6ranges3__45__cpo9iter_moveE)
_ZN40_INTERNAL_0b5fab24_4_k_cu_fb03d390_110304cuda3std6ranges3__45__cpo9iter_moveE:
	.zero		1
	.type		_ZN40_INTERNAL_0b5fab24_4_k_cu_fb03d390_110304cuda3std3__45__cpo5beginE,@object
	.size		_ZN40_INTERNAL_0b5fab24_4_k_cu_fb03d390_110304cuda3std3__45__cpo5beginE,(_ZN40_INTERNAL_0b5fab24_4_k_cu_fb03d390_110304cuda3std3__442_GLOBAL__N__0b5fab24_4_k_cu_fb03d390_110306ignoreE - _ZN40_INTERNAL_0b5fab24_4_k_cu_fb03d390_110304cuda3std3__45__cpo5beginE)
_ZN40_INTERNAL_0b5fab24_4_k_cu_fb03d390_110304cuda3std3__45__cpo5beginE:
	.zero		1
	.type		_ZN40_INTERNAL_0b5fab24_4_k_cu_fb03d390_110304cuda3std3__442_GLOBAL__N__0b5fab24_4_k_cu_fb03d390_110306ignoreE,@object
	.size		_ZN40_INTERNAL_0b5fab24_4_k_cu_fb03d390_110304cuda3std3__442_GLOBAL__N__0b5fab24_4_k_cu_fb03d390_110306ignoreE,(_ZN40_INTERNAL_0b5fab24_4_k_cu_fb03d390_110304cute7productE - _ZN40_INTERNAL_0b5fab24_4_k_cu_fb03d390_110304cuda3std3__442_GLOBAL__N__0b5fab24_4_k_cu_fb03d390_110306ignoreE)
_ZN40_INTERNAL_0b5fab24_4_k_cu_fb03d390_110304cuda3std3__442_GLOBAL__N__0b5fab24_4_k_cu_fb03d390_110306ignoreE:
	.zero		1
	.type		_ZN40_INTERNAL_0b5fab24_4_k_cu_fb03d390_110304cute7productE,@object
	.size		_ZN40_INTERNAL_0b5fab24_4_k_cu_fb03d390_110304cute7productE,(_ZN40_INTERNAL_0b5fab24_4_k_cu_fb03d390_110304cuda3std3__45__cpo3endE - _ZN40_INTERNAL_0b5fab24_4_k_cu_fb03d390_110304cute7productE)
_ZN40_INTERNAL_0b5fab24_4_k_cu_fb03d390_110304cute7productE:
	.zero		1
	.type		_ZN40_INTERNAL_0b5fab24_4_k_cu_fb03d390_110304cuda3std3__45__cpo3endE,@object
	.size		_ZN40_INTERNAL_0b5fab24_4_k_cu_fb03d390_110304cuda3std3__45__cpo3endE,(_ZN40_INTERNAL_0b5fab24_4_k_cu_fb03d390_110304cuda3std3__419piecewise_constructE - _ZN40_INTERNAL_0b5fab24_4_k_cu_fb03d390_110304cuda3std3__45__cpo3endE)
_ZN40_INTERNAL_0b5fab24_4_k_cu_fb03d390_110304cuda3std3__45__cpo3endE:
	.zero		1
	.type		_ZN40_INTERNAL_0b5fab24_4_k_cu_fb03d390_110304cuda3std3__419piecewise_constructE,@object
	.size		_ZN40_INTERNAL_0b5fab24_4_k_cu_fb03d390_110304cuda3std3__419piecewise_constructE,(_ZN40_INTERNAL_0b5fab24_4_k_cu_fb03d390_110304cuda3std3__45__cpo4cendE - _ZN40_INTERNAL_0b5fab24_4_k_cu_fb03d390_110304cuda3std3__419piecewise_constructE)
_ZN40_INTERNAL_0b5fab24_4_k_cu_fb03d390_110304cuda3std3__419piecewise_constructE:
	.zero		1
	.type		_ZN40_INTERNAL_0b5fab24_4_k_cu_fb03d390_110304cuda3std3__45__cpo4cendE,@object
	.size		_ZN40_INTERNAL_0b5fab24_4_k_cu_fb03d390_110304cuda3std3__45__cpo4cendE,(_ZN40_INTERNAL_0b5fab24_4_k_cu_fb03d390_110304cuda3std6ranges3__45__cpo4swapE - _ZN40_INTERNAL_0b5fab24_4_k_cu_fb03d390_110304cuda3std3__45__cpo4cendE)
_ZN40_INTERNAL_0b5fab24_4_k_cu_fb03d390_110304cuda3std3__45__cpo4cendE:
	.zero		1
	.type		_ZN40_INTERNAL_0b5fab24_4_k_cu_fb03d390_110304cuda3std6ranges3__45__cpo4swapE,@object
	.size		_ZN40_INTERNAL_0b5fab24_4_k_cu_fb03d390_110304cuda3std6ranges3__45__cpo4swapE,(.L_8 - _ZN40_INTERNAL_0b5fab24_4_k_cu_fb03d390_110304cuda3std6ranges3__45__cpo4swapE)
_ZN40_INTERNAL_0b5fab24_4_k_cu_fb03d390_110304cuda3std6ranges3__45__cpo4swapE:
	.zero		1
.L_8:


//--------------------- .nv.constant0._ZN7cutlass13device_kernelINS_4gemm6kernel13GemmUniversalIN4cute5tupleIJiiiiEEENS1_10collective13CollectiveMmaINS1_34MainloopSm90TmaGmmaWarpSpecializedILi16ENS5_IJNS4_1CILi2EEENSA_ILi1EEESC_EEENS1_35KernelTmaWarpSpecializedCooperativeEEENS5_IJNSA_ILi256EEENSA_ILi192EEENSA_ILi32EEEEEEaNS5_IJlSC_lEEEaSK_NS4_8TiledMMAINS4_8MMA_AtomIJNS4_4SM904GMMA27MMA_64x192x32_S32S8S8_SS_TNEEEENS4_6LayoutISD_NS5_IJSC_NSA_ILi0EEESS_EEEEENS5_IJNS4_10UnderscoreESV_SV_EEEEENS4_13SM90_TMA_LOADENS4_14ComposedLayoutINS4_7SwizzleILi1ELi4ELi3EEENS4_18smem_ptr_flag_bitsILi8EEENSR_INS5_IJNSA_ILi8EEESI_EEENS5_IJSI_SC_EEEEEEEvNS4_8identityENS4_23SM90_TMA_LOAD_MULTICASTES18_vS19_EENS_8epilogue10collective6detail29Sm90TmaWarpSpecializedAdapterINS1D_15DefaultEpilogueIaSK_SK_NS1C_6thread17LinearCombinationIaLi1EiiLNS1H_9ScaleType4KindE0ELNS_15FloatRoundStyleE2EaEENS1_15EpilogueDefaultEEEEEvvEEEEvNT_6ParamsE --------------------------
	.section	.nv.constant0._ZN7cutlass13device_kernelINS_4gemm6kernel13GemmUniversalIN4cute5tupleIJiiiiEEENS1_10collective13CollectiveMmaINS1_34MainloopSm90TmaGmmaWarpSpecializedILi16ENS5_IJNS4_1CILi2EEENSA_ILi1EEESC_EEENS1_35KernelTmaWarpSpecializedCooperativeEEENS5_IJNSA_ILi256EEENSA_ILi192EEENSA_ILi32EEEEEEaNS5_IJlSC_lEEEaSK_NS4_8TiledMMAINS4_8MMA_AtomIJNS4_4SM904GMMA27MMA_64x192x32_S32S8S8_SS_TNEEEENS4_6LayoutISD_NS5_IJSC_NSA_ILi0EEESS_EEEEENS5_IJNS4_10UnderscoreESV_SV_EEEEENS4_13SM90_TMA_LOADENS4_14ComposedLayoutINS4_7SwizzleILi1ELi4ELi3EEENS4_18smem_ptr_flag_bitsILi8EEENSR_INS5_IJNSA_ILi8EEESI_EEENS5_IJSI_SC_EEEEEEEvNS4_8identityENS4_23SM90_TMA_LOAD_MULTICASTES18_vS19_EENS_8epilogue10collective6detail29Sm90TmaWarpSpecializedAdapterINS1D_15DefaultEpilogueIaSK_SK_NS1C_6thread17LinearCombinationIaLi1EiiLNS1H_9ScaleType4KindE0ELNS_15FloatRoundStyleE2EaEENS1_15EpilogueDefaultEEEEEvvEEEEvNT_6ParamsE,"a",@progbits
	.sectionflags	@""
	.align	4
.nv.constant0._ZN7cutlass13device_kernelINS_4gemm6kernel13GemmUniversalIN4cute5tupleIJiiiiEEENS1_10collective13CollectiveMmaINS1_34MainloopSm90TmaGmmaWarpSpecializedILi16ENS5_IJNS4_1CILi2EEENSA_ILi1EEESC_EEENS1_35KernelTmaWarpSpecializedCooperativeEEENS5_IJNSA_ILi256EEENSA_ILi192EEENSA_ILi32EEEEEEaNS5_IJlSC_lEEEaSK_NS4_8TiledMMAINS4_8MMA_AtomIJNS4_4SM904GMMA27MMA_64x192x32_S32S8S8_SS_TNEEEENS4_6LayoutISD_NS5_IJSC_NSA_ILi0EEESS_EEEEENS5_IJNS4_10UnderscoreESV_SV_EEEEENS4_13SM90_TMA_LOADENS4_14ComposedLayoutINS4_7SwizzleILi1ELi4ELi3EEENS4_18smem_ptr_flag_bitsILi8EEENSR_INS5_IJNSA_ILi8EEESI_EEENS5_IJSI_SC_EEEEEEEvNS4_8identityENS4_23SM90_TMA_LOAD_MULTICASTES18_vS19_EENS_8epilogue10collective6detail29Sm90TmaWarpSpecializedAdapterINS1D_15DefaultEpilogueIaSK_SK_NS1C_6thread17LinearCombinationIaLi1EiiLNS1H_9ScaleType4KindE0ELNS_15FloatRoundStyleE2EaEENS1_15EpilogueDefaultEEEEEvvEEEEvNT_6ParamsE:
	.zero		1664


//--------------------- SYMBOLS --------------------------

	.type		.nv.reservedSmem.offset0,@object
	.size		.nv.reservedSmem.offset0,0x4
	.type		__assertfail,@function
